	.target	sm_90a

	.elftype	@"ET_EXEC"


//--------------------- .note.nv.tkinfo           --------------------------
	.section	.note.nv.tkinfo,"",@"SHT_NOTE"
	.sectionflags	@"SHF_NOTE_NV_TKINFO"
	.tkinfo
        /*0018*/ 	.word	0x00000002
        /*0030*/ 	.string	""
        /*0030*/ 	.string	"ptxas"
        /*0030*/ 	.string	"Cuda compilation tools, release 13.0, V13.0.88"
        /*0030*/ 	.string	"Build cuda_13.0.r13.0/compiler.36424714_0"
        /*0030*/ 	.string	"-arch sm_90a -m 64 "



//--------------------- .note.nv.cuinfo           --------------------------
	.section	.note.nv.cuinfo,"",@"SHT_NOTE"
	.sectionflags	@"SHF_NOTE_NV_CUINFO"
        /*0018*/ 	.short	0x0002
        /*001a*/ 	.short	0x005a
        /*001c*/ 	.short	0x0082
	.zero		2


//--------------------- .nv.info                  --------------------------
	.section	.nv.info,"",@"SHT_CUDA_INFO"
	.align	4


	//----- nvinfo : EIATTR_REGCOUNT
	.align		4
        /*0000*/ 	.byte	0x04, 0x2f
        /*0002*/ 	.short	(.L_15 - .L_14)
	.align		4
.L_14:
        /*0004*/ 	.word	index@(_ZN7cutlass13device_kernelINS_4gemm6kernel13GemmUniversalIN4cute5tupleIJiiiiEEENS1_10collective13CollectiveMmaINS1_34MainloopSm90TmaGmmaWarpSpecializedILi4ENS5_IJNS4_1CILi1EEESB_SB_EEENS1_32KernelTmaWarpSpecializedPingpongEEENS5_IJNSA_ILi64EEESF_SF_EEEaNS5_IJlSB_lEEEaSH_NS4_8TiledMMAINS4_8MMA_AtomIJNS4_4SM904GMMA26MMA_64x64x32_S32S8S8_SS_TNEEEENS4_6LayoutISC_NS5_IJNSA_ILi0EEESP_SP_EEEEENS5_IJNS4_10UnderscoreESS_SS_EEEEENS4_13SM90_TMA_LOADENS4_14ComposedLayoutINS4_7SwizzleILi2ELi4ELi3EEENS4_18smem_ptr_flag_bitsILi8EEENSO_INS5_IJNSA_ILi8EEESF_EEENS5_IJSF_SB_EEEEEEEvNS4_8identityESV_S15_vS16_EENS_8epilogue10collective6detail29Sm90TmaWarpSpecializedAdapterINS19_15DefaultEpilogueIaSH_SH_NS18_6thread17LinearCombinationIaLi1EiiLNS1D_9ScaleType4KindE0ELNS_15FloatRoundStyleE2EaEENS1_15EpilogueDefaultEEEEEvvEEEEvNT_6ParamsE)
        /*0008*/ 	.word	0x000000a8


	//----- nvinfo : EIATTR_FRAME_SIZE
	.align		4
.L_15:
        /*000c*/ 	.byte	0x04, 0x11
        /*000e*/ 	.short	(.L_17 - .L_16)
	.align		4
.L_16:
        /*0010*/ 	.word	index@(_ZN7cutlass13device_kernelINS_4gemm6kernel13GemmUniversalIN4cute5tupleIJiiiiEEENS1_10collective13CollectiveMmaINS1_34MainloopSm90TmaGmmaWarpSpecializedILi4ENS5_IJNS4_1CILi1EEESB_SB_EEENS1_32KernelTmaWarpSpecializedPingpongEEENS5_IJNSA_ILi64EEESF_SF_EEEaNS5_IJlSB_lEEEaSH_NS4_8TiledMMAINS4_8MMA_AtomIJNS4_4SM904GMMA26MMA_64x64x32_S32S8S8_SS_TNEEEENS4_6LayoutISC_NS5_IJNSA_ILi0EEESP_SP_EEEEENS5_IJNS4_10UnderscoreESS_SS_EEEEENS4_13SM90_TMA_LOADENS4_14ComposedLayoutINS4_7SwizzleILi2ELi4ELi3EEENS4_18smem_ptr_flag_bitsILi8EEENSO_INS5_IJNSA_ILi8EEESF_EEENS5_IJSF_SB_EEEEEEEvNS4_8identityESV_S15_vS16_EENS_8epilogue10collective6detail29Sm90TmaWarpSpecializedAdapterINS19_15DefaultEpilogueIaSH_SH_NS18_6thread17LinearCombinationIaLi1EiiLNS1D_9ScaleType4KindE0ELNS_15FloatRoundStyleE2EaEENS1_15EpilogueDefaultEEEEEvvEEEEvNT_6ParamsE)
        /*0014*/ 	.word	0x00000000


	//----- nvinfo : EIATTR_MIN_STACK_SIZE
	.align		4
.L_17:
        /*0018*/ 	.byte	0x04, 0x12
        /*001a*/ 	.short	(.L_19 - .L_18)
	.align		4
.L_18:
        /*001c*/ 	.word	index@(_ZN7cutlass13device_kernelINS_4gemm6kernel13GemmUniversalIN4cute5tupleIJiiiiEEENS1_10collective13CollectiveMmaINS1_34MainloopSm90TmaGmmaWarpSpecializedILi4ENS5_IJNS4_1CILi1EEESB_SB_EEENS1_32KernelTmaWarpSpecializedPingpongEEENS5_IJNSA_ILi64EEESF_SF_EEEaNS5_IJlSB_lEEEaSH_NS4_8TiledMMAINS4_8MMA_AtomIJNS4_4SM904GMMA26MMA_64x64x32_S32S8S8_SS_TNEEEENS4_6LayoutISC_NS5_IJNSA_ILi0EEESP_SP_EEEEENS5_IJNS4_10UnderscoreESS_SS_EEEEENS4_13SM90_TMA_LOADENS4_14ComposedLayoutINS4_7SwizzleILi2ELi4ELi3EEENS4_18smem_ptr_flag_bitsILi8EEENSO_INS5_IJNSA_ILi8EEESF_EEENS5_IJSF_SB_EEEEEEEvNS4_8identityESV_S15_vS16_EENS_8epilogue10collective6detail29Sm90TmaWarpSpecializedAdapterINS19_15DefaultEpilogueIaSH_SH_NS18_6thread17LinearCombinationIaLi1EiiLNS1D_9ScaleType4KindE0ELNS_15FloatRoundStyleE2EaEENS1_15EpilogueDefaultEEEEEvvEEEEvNT_6ParamsE)
        /*0020*/ 	.word	0x00000000
.L_19:


//--------------------- .nv.compat                --------------------------
	.section	.nv.compat,"",@"SHT_CUDA_COMPAT_INFO"
	.align	4
        /*0000*/ 	.byte	0x02, 0x09, 0x01, 0x00, 0x02, 0x02, 0x04, 0x00, 0x02, 0x05, 0x05, 0x00, 0x03, 0x07, 0x01, 0x01
        /*0010*/ 	.byte	0x02, 0x03, 0x01, 0x00, 0x02, 0x06, 0x01, 0x00, 0x04, 0x0b, 0x08, 0x00, 0x00, 0x00, 0x00, 0x00
        /*0020*/ 	.byte	0x00, 0x00, 0x00, 0x00


//--------------------- .nv.info._ZN7cutlass13device_kernelINS_4gemm6kernel13GemmUniversalIN4cute5tupleIJiiiiEEENS1_10collective13CollectiveMmaINS1_34MainloopSm90TmaGmmaWarpSpecializedILi4ENS5_IJNS4_1CILi1EEESB_SB_EEENS1_32KernelTmaWarpSpecializedPingpongEEENS5_IJNSA_ILi64EEESF_SF_EEEaNS5_IJlSB_lEEEaSH_NS4_8TiledMMAINS4_8MMA_AtomIJNS4_4SM904GMMA26MMA_64x64x32_S32S8S8_SS_TNEEEENS4_6LayoutISC_NS5_IJNSA_ILi0EEESP_SP_EEEEENS5_IJNS4_10UnderscoreESS_SS_EEEEENS4_13SM90_TMA_LOADENS4_14ComposedLayoutINS4_7SwizzleILi2ELi4ELi3EEENS4_18smem_ptr_flag_bitsILi8EEENSO_INS5_IJNSA_ILi8EEESF_EEENS5_IJSF_SB_EEEEEEEvNS4_8identityESV_S15_vS16_EENS_8epilogue10collective6detail29Sm90TmaWarpSpecializedAdapterINS19_15DefaultEpilogueIaSH_SH_NS18_6thread17LinearCombinationIaLi1EiiLNS1D_9ScaleType4KindE0ELNS_15FloatRoundStyleE2EaEENS1_15EpilogueDefaultEEEEEvvEEEEvNT_6ParamsE --------------------------
	.section	.nv.info._ZN7cutlass13device_kernelINS_4gemm6kernel13GemmUniversalIN4cute5tupleIJiiiiEEENS1_10collective13CollectiveMmaINS1_34MainloopSm90TmaGmmaWarpSpecializedILi4ENS5_IJNS4_1CILi1EEESB_SB_EEENS1_32KernelTmaWarpSpecializedPingpongEEENS5_IJNSA_ILi64EEESF_SF_EEEaNS5_IJlSB_lEEEaSH_NS4_8TiledMMAINS4_8MMA_AtomIJNS4_4SM904GMMA26MMA_64x64x32_S32S8S8_SS_TNEEEENS4_6LayoutISC_NS5_IJNSA_ILi0EEESP_SP_EEEEENS5_IJNS4_10UnderscoreESS_SS_EEEEENS4_13SM90_TMA_LOADENS4_14ComposedLayoutINS4_7SwizzleILi2ELi4ELi3EEENS4_18smem_ptr_flag_bitsILi8EEENSO_INS5_IJNSA_ILi8EEESF_EEENS5_IJSF_SB_EEEEEEEvNS4_8identityESV_S15_vS16_EENS_8epilogue10collective6detail29Sm90TmaWarpSpecializedAdapterINS19_15DefaultEpilogueIaSH_SH_NS18_6thread17LinearCombinationIaLi1EiiLNS1D_9ScaleType4KindE0ELNS_15FloatRoundStyleE2EaEENS1_15EpilogueDefaultEEEEEvvEEEEvNT_6ParamsE,"",@"SHT_CUDA_INFO"
	.sectionflags	@""
	.align	4


	//----- nvinfo : EIATTR_CUDA_API_VERSION
	.align		4
        /*0000*/ 	.byte	0x04, 0x37
        /*0002*/ 	.short	(.L_21 - .L_20)
.L_20:
        /*0004*/ 	.word	0x00000082


	//----- nvinfo : EIATTR_KPARAM_INFO
	.align		4
.L_21:
        /*0008*/ 	.byte	0x04, 0x17
        /*000a*/ 	.short	(.L_23 - .L_22)
.L_22:
        /*000c*/ 	.word	0x00000000
        /*0010*/ 	.short	0x0000
        /*0012*/ 	.short	0x0070
        /*0014*/ 	.byte	0x00, 0xf0, 0x01, 0x10


	//----- nvinfo : EIATTR_SPARSE_MMA_MASK
	.align		4
.L_23:
        /*0018*/ 	.byte	0x03, 0x50
        /*001a*/ 	.short	0x0000


	//----- nvinfo : EIATTR_MAXREG_COUNT
	.align		4
        /*001c*/ 	.byte	0x03, 0x1b
        /*001e*/ 	.short	0x00a8


	//----- nvinfo : EIATTR_NUM_BARRIERS
	.align		4
        /*0020*/ 	.byte	0x02, 0x4c
        /*0022*/ 	.byte	0x01
	.zero		1


	//----- nvinfo : EIATTR_EXTERNS
	.align		4
        /*0024*/ 	.byte	0x04, 0x0f
        /*0026*/ 	.short	(.L_25 - .L_24)


	//   ....[0]....
	.align		4
.L_24:
        /*0028*/ 	.word	index@(__assertfail)


	//----- nvinfo : EIATTR_MERCURY_ISA_VERSION
	.align		4
.L_25:
        /*002c*/ 	.byte	0x03, 0x5f
        /*002e*/ 	.short	0x0101


	//----- nvinfo : EIATTR_INT_WARP_WIDE_INSTR_OFFSETS
	.align		4
        /*0030*/ 	.byte	0x04, 0x31
        /*0032*/ 	.short	(.L_27 - .L_26)


	//   ....[0]....
.L_26:
        /*0034*/ 	.word	0x00000470


	//   ....[1]....
        /*0038*/ 	.word	0x00000490


	//   ....[2]....
        /*003c*/ 	.word	0x00000510


	//   ....[3]....
        /*0040*/ 	.word	0x00000520


	//   ....[4]....
        /*0044*/ 	.word	0x00000530


	//   ....[5]....
        /*0048*/ 	.word	0x00000550


	//   ....[6]....
        /*004c*/ 	.word	0x000005b0


	//   ....[7]....
        /*0050*/ 	.word	0x000005d0


	//----- nvinfo : EIATTR_COOP_GROUP_MASK_REGIDS
	.align		4
.L_27:
        /*0054*/ 	.byte	0x04, 0x29
        /*0056*/ 	.short	(.L_29 - .L_28)


	//   ....[0]....
.L_28:
        /*0058*/ 	.word	0xffffffff


	//   ....[1]....
        /*005c*/ 	.word	0xffffffff


	//   ....[2]....
        /*0060*/ 	.word	0xffffffff


	//   ....[3]....
        /*0064*/ 	.word	0xffffffff


	//   ....[4]....
        /*0068*/ 	.word	0xffffffff


	//   ....[5]....
        /*006c*/ 	.word	0xffffffff


	//----- nvinfo : EIATTR_COOP_GROUP_INSTR_OFFSETS
	.align		4
.L_29:
        /*0070*/ 	.byte	0x04, 0x28
        /*0072*/ 	.short	(.L_31 - .L_30)


	//   ....[0]....
.L_30:
        /*0074*/ 	.word	0x00000050


	//   ....[1]....
        /*0078*/ 	.word	0x00000080


	//   ....[2]....
        /*007c*/ 	.word	0x00000180


	//   ....[3]....
        /*0080*/ 	.word	0x00000390


	//   ....[4]....
        /*0084*/ 	.word	0x000003d0


	//   ....[5]....
        /*0088*/ 	.word	0x00000410


	//----- nvinfo : EIATTR_REG_RECONFIG
	.align		4
.L_31:
        /*008c*/ 	.byte	0x01, 0x54
	.zero		2


	//----- nvinfo : EIATTR_SYSCALL_OFFSETS
	.align		4
        /*0090*/ 	.byte	0x04, 0x46
        /*0092*/ 	.short	(.L_33 - .L_32)


	//   ....[0]....
.L_32:
        /*0094*/ 	.word	0x00001710


	//----- nvinfo : EIATTR_MBARRIER_INSTR_OFFSETS
	.align		4
.L_33:
        /*0098*/ 	.byte	0x04, 0x39
        /*009a*/ 	.short	(.L_35 - .L_34)


	//   ....[0]....
.L_34:
        /*009c*/ 	.word	0x00000300
        /*00a0*/ 	.word	0x000000ff
        /*00a4*/ 	.word	0x00000000
        /*00a8*/ 	.short	0x0100
        /*00aa*/ 	.byte	0x09
	.zero		1


	//   ....[1]....
        /*00ac*/ 	.word	0x00000310
        /*00b0*/ 	.word	0x000000ff
        /*00b4*/ 	.word	0x00000020
        /*00b8*/ 	.short	0x0100
        /*00ba*/ 	.byte	0x09
	.zero		1


	//   ....[2]....
        /*00bc*/ 	.word	0x00000320
        /*00c0*/ 	.word	0x000000ff
        /*00c4*/ 	.word	0x00000008
        /*00c8*/ 	.short	0x0100
        /*00ca*/ 	.byte	0x09
	.zero		1


	//   ....[3]....
        /*00cc*/ 	.word	0x00000330
        /*00d0*/ 	.word	0x000000ff
        /*00d4*/ 	.word	0x00000028
        /*00d8*/ 	.short	0x0100
        /*00da*/ 	.byte	0x09
	.zero		1


	//   ....[4]....
        /*00dc*/ 	.word	0x00000340
        /*00e0*/ 	.word	0x000000ff
        /*00e4*/ 	.word	0x00000010
        /*00e8*/ 	.short	0x0100
        /*00ea*/ 	.byte	0x09
	.zero		1


	//   ....[5]....
        /*00ec*/ 	.word	0x00000350
        /*00f0*/ 	.word	0x000000ff
        /*00f4*/ 	.word	0x00000030
        /*00f8*/ 	.short	0x0100
        /*00fa*/ 	.byte	0x09
	.zero		1


	//   ....[6]....
        /*00fc*/ 	.word	0x00000360
        /*0100*/ 	.word	0x000000ff
        /*0104*/ 	.word	0x00000018
        /*0108*/ 	.short	0x0100
        /*010a*/ 	.byte	0x09
	.zero		1


	//   ....[7]....
        /*010c*/ 	.word	0x00000370
        /*0110*/ 	.word	0x000000ff
        /*0114*/ 	.word	0x00000038
        /*0118*/ 	.short	0x0100
        /*011a*/ 	.byte	0x09
	.zero		1


	//   ....[8]....
        /*011c*/ 	.word	0x000005f0
        /*0120*/ 	.word	0x000000ff
        /*0124*/ 	.word	0x00000070
        /*0128*/ 	.short	0x0100
        /*012a*/ 	.byte	0x09
	.zero		1


	//   ....[9]....
        /*012c*/ 	.word	0x00000600
        /*0130*/ 	.word	0x000000ff
        /*0134*/ 	.word	0x00000078
        /*0138*/ 	.short	0x0100
        /*013a*/ 	.byte	0x09
	.zero		1


	//   ....[10]....
        /*013c*/ 	.word	0x00000640
        /*0140*/ 	.word	0x000000ff
        /*0144*/ 	.word	0x00000050
        /*0148*/ 	.short	0x0100
        /*014a*/ 	.byte	0x0a
	.zero		1


	//   ....[11]....
        /*014c*/ 	.word	0x00000660
        /*0150*/ 	.word	0x000000ff
        /*0154*/ 	.word	0x00000058
        /*0158*/ 	.short	0x0100
        /*015a*/ 	.byte	0x0a
	.zero		1


	//   ....[12]....
        /*015c*/ 	.word	0x00000670
        /*0160*/ 	.word	0x000000ff
        /*0164*/ 	.word	0x00000060
        /*0168*/ 	.short	0x0100
        /*016a*/ 	.byte	0x0a
	.zero		1


	//   ....[13]....
        /*016c*/ 	.word	0x00000680
        /*0170*/ 	.word	0x000000ff
        /*0174*/ 	.word	0x00000068
        /*0178*/ 	.short	0x0100
        /*017a*/ 	.byte	0x0a
	.zero		1


	//   ....[14]....
        /*017c*/ 	.word	0x000015f0
        /*0180*/ 	.word	0x0000003d
        /*0184*/ 	.word	0x00000000
        /*0188*/ 	.short	0x010a
        /*018a*/ 	.byte	0x2b
	.zero		1


	//   ....[15]....
        /*018c*/ 	.word	0x000017b0
        /*0190*/ 	.word	0x00000003
        /*0194*/ 	.word	0x00000000
        /*0198*/ 	.short	0x010a
        /*019a*/ 	.byte	0x3f
	.zero		1


	//   ....[16]....
        /*019c*/ 	.word	0x000017f0
        /*01a0*/ 	.word	0x00000003
        /*01a4*/ 	.word	0x00000000
        /*01a8*/ 	.short	0x010a
        /*01aa*/ 	.byte	0x3f
	.zero		1


	//   ....[17]....
        /*01ac*/ 	.word	0x000019f0
        /*01b0*/ 	.word	0x000000ff
        /*01b4*/ 	.word	0x00000000
        /*01b8*/ 	.short	0x010a
        /*01ba*/ 	.byte	0x04
	.zero		1


	//   ....[18]....
        /*01bc*/ 	.word	0x00001a30
        /*01c0*/ 	.word	0x000000ff
        /*01c4*/ 	.word	0x00000000
        /*01c8*/ 	.short	0x010a
        /*01ca*/ 	.byte	0x04
	.zero		1


	//   ....[19]....
        /*01cc*/ 	.word	0x00001ba0
        /*01d0*/ 	.word	0x000000ff
        /*01d4*/ 	.word	0x00000000
        /*01d8*/ 	.short	0x0101
        /*01da*/ 	.byte	0x04
	.zero		1


	//   ....[20]....
        /*01dc*/ 	.word	0x00001c90
        /*01e0*/ 	.word	0x0000003c
        /*01e4*/ 	.word	0x00000000
        /*01e8*/ 	.short	0x0101
        /*01ea*/ 	.byte	0x2c
	.zero		1


	//   ....[21]....
        /*01ec*/ 	.word	0x00001d50
        /*01f0*/ 	.word	0x000000ff
        /*01f4*/ 	.word	0x00000000
        /*01f8*/ 	.short	0x0101
        /*01fa*/ 	.byte	0x04
	.zero		1


	//   ....[22]....
        /*01fc*/ 	.word	0x00001e00
        /*0200*/ 	.word	0x0000003d
        /*0204*/ 	.word	0x00000010
        /*0208*/ 	.short	0x010a
        /*020a*/ 	.byte	0x2b
	.zero		1


	//   ....[23]....
        /*020c*/ 	.word	0x00003c20
        /*0210*/ 	.word	0x0000003e
        /*0214*/ 	.word	0x00000000
        /*0218*/ 	.short	0x0101
        /*021a*/ 	.byte	0x2c
	.zero		1


	//   ....[24]....
        /*021c*/ 	.word	0x00004600
        /*0220*/ 	.word	0x0000000a
        /*0224*/ 	.word	0x00000020
        /*0228*/ 	.short	0x010a
        /*022a*/ 	.byte	0x3f
	.zero		1


	//   ....[25]....
        /*022c*/ 	.word	0x00004970
        /*0230*/ 	.word	0x00000003
        /*0234*/ 	.word	0x00000078
        /*0238*/ 	.short	0x0101
        /*023a*/ 	.byte	0x3f
	.zero		1


	//   ....[26]....
        /*023c*/ 	.word	0x00005100
        /*0240*/ 	.word	0x00000007
        /*0244*/ 	.word	0x00000000
        /*0248*/ 	.short	0x010a
        /*024a*/ 	.byte	0x3f
	.zero		1


	//   ....[27]....
        /*024c*/ 	.word	0x00005180
        /*0250*/ 	.word	0x00000009
        /*0254*/ 	.word	0x00000000
        /*0258*/ 	.short	0x010a
        /*025a*/ 	.byte	0x3f
	.zero		1


	//   ....[28]....
        /*025c*/ 	.word	0x00005210
        /*0260*/ 	.word	0x00000006
        /*0264*/ 	.word	0x00000000
        /*0268*/ 	.short	0x010a
        /*026a*/ 	.byte	0x3f
	.zero		1


	//   ....[29]....
        /*026c*/ 	.word	0x000052a0
        /*0270*/ 	.word	0x00000003
        /*0274*/ 	.word	0x00000000
        /*0278*/ 	.short	0x010a
        /*027a*/ 	.byte	0x3f
	.zero		1


	//   ....[30]....
        /*027c*/ 	.word	0x00005300
        /*0280*/ 	.word	0x0000003b
        /*0284*/ 	.word	0x00000000
        /*0288*/ 	.short	0x010a
        /*028a*/ 	.byte	0x3f
	.zero		1


	//   ....[31]....
        /*028c*/ 	.word	0x00005350
        /*0290*/ 	.word	0x00000003
        /*0294*/ 	.word	0x00000000
        /*0298*/ 	.short	0x010a
        /*029a*/ 	.byte	0x3f
	.zero		1


	//   ....[32]....
        /*029c*/ 	.word	0x000053b0
        /*02a0*/ 	.word	0x00000004
        /*02a4*/ 	.word	0x00000000
        /*02a8*/ 	.short	0x010a
        /*02aa*/ 	.byte	0x3f
	.zero		1


	//   ....[33]....
        /*02ac*/ 	.word	0x00005400
        /*02b0*/ 	.word	0x0000003b
        /*02b4*/ 	.word	0x00000010
        /*02b8*/ 	.short	0x010a
        /*02ba*/ 	.byte	0x3f
	.zero		1


	//   ....[34]....
        /*02bc*/ 	.word	0x000054d0
        /*02c0*/ 	.word	0x0000000a
        /*02c4*/ 	.word	0x00000020
        /*02c8*/ 	.short	0x010a
        /*02ca*/ 	.byte	0x3f
	.zero		1


	//   ....[35]....
        /*02cc*/ 	.word	0x000055a0
        /*02d0*/ 	.word	0x00000007
        /*02d4*/ 	.word	0x00000000
        /*02d8*/ 	.short	0x010a
        /*02da*/ 	.byte	0x3f
	.zero		1


	//   ....[36]....
        /*02dc*/ 	.word	0x000055f0
        /*02e0*/ 	.word	0x00000009
        /*02e4*/ 	.word	0x00000000
        /*02e8*/ 	.short	0x010a
        /*02ea*/ 	.byte	0x3f
	.zero		1


	//   ....[37]....
        /*02ec*/ 	.word	0x00005640
        /*02f0*/ 	.word	0x00000006
        /*02f4*/ 	.word	0x00000000
        /*02f8*/ 	.short	0x010a
        /*02fa*/ 	.byte	0x3f
	.zero		1


	//----- nvinfo : EIATTR_NUM_MBARRIERS
	.align		4
.L_35:
        /*02fc*/ 	.byte	0x03, 0x38
        /*02fe*/ 	.short	0x000e


	//----- nvinfo : EIATTR_EXIT_INSTR_OFFSETS
	.align		4
        /*0300*/ 	.byte	0x04, 0x1c
        /*0302*/ 	.short	(.L_37 - .L_36)


	//   ....[0]....
.L_36:
        /*0304*/ 	.word	0x00001240


	//   ....[1]....
        /*0308*/ 	.word	0x000012a0


	//   ....[2]....
        /*030c*/ 	.word	0x00004330


	//   ....[3]....
        /*0310*/ 	.word	0x00004360


	//   ....[4]....
        /*0314*/ 	.word	0x000052f0


	//----- nvinfo : EIATTR_MAX_THREADS
	.align		4
.L_37:
        /*0318*/ 	.byte	0x04, 0x05
        /*031a*/ 	.short	(.L_39 - .L_38)
.L_38:
        /*031c*/ 	.word	0x00000180
        /*0320*/ 	.word	0x00000001
        /*0324*/ 	.word	0x00000001


	//----- nvinfo : EIATTR_CRS_STACK_SIZE
	.align		4
.L_39:
        /*0328*/ 	.byte	0x04, 0x1e
        /*032a*/ 	.short	(.L_41 - .L_40)
.L_40:
        /*032c*/ 	.word	0x00000000


	//----- nvinfo : EIATTR_CBANK_PARAM_SIZE
	.align		4
.L_41:
        /*0330*/ 	.byte	0x03, 0x19
        /*0332*/ 	.short	0x0470


	//----- nvinfo : EIATTR_PARAM_CBANK
	.align		4
        /*0334*/ 	.byte	0x04, 0x0a
        /*0336*/ 	.short	(.L_43 - .L_42)
	.align		4
.L_42:
        /*0338*/ 	.word	index@(.nv.constant0._ZN7cutlass13device_kernelINS_4gemm6kernel13GemmUniversalIN4cute5tupleIJiiiiEEENS1_10collective13CollectiveMmaINS1_34MainloopSm90TmaGmmaWarpSpecializedILi4ENS5_IJNS4_1CILi1EEESB_SB_EEENS1_32KernelTmaWarpSpecializedPingpongEEENS5_IJNSA_ILi64EEESF_SF_EEEaNS5_IJlSB_lEEEaSH_NS4_8TiledMMAINS4_8MMA_AtomIJNS4_4SM904GMMA26MMA_64x64x32_S32S8S8_SS_TNEEEENS4_6LayoutISC_NS5_IJNSA_ILi0EEESP_SP_EEEEENS5_IJNS4_10UnderscoreESS_SS_EEEEENS4_13SM90_TMA_LOADENS4_14ComposedLayoutINS4_7SwizzleILi2ELi4ELi3EEENS4_18smem_ptr_flag_bitsILi8EEENSO_INS5_IJNSA_ILi8EEESF_EEENS5_IJSF_SB_EEEEEEEvNS4_8identityESV_S15_vS16_EENS_8epilogue10collective6detail29Sm90TmaWarpSpecializedAdapterINS19_15DefaultEpilogueIaSH_SH_NS18_6thread17LinearCombinationIaLi1EiiLNS1D_9ScaleType4KindE0ELNS_15FloatRoundStyleE2EaEENS1_15EpilogueDefaultEEEEEvvEEEEvNT_6ParamsE)
        /*033c*/ 	.short	0x0210
        /*033e*/ 	.short	0x0470


	//----- nvinfo : EIATTR_SW_WAR
	.align		4
.L_43:
        /*0340*/ 	.byte	0x04, 0x36
        /*0342*/ 	.short	(.L_45 - .L_44)
.L_44:
        /*0344*/ 	.word	0x00000008
.L_45:


//--------------------- .nv.callgraph             --------------------------
	.section	.nv.callgraph,"",@"SHT_CUDA_CALLGRAPH"
	.align	4
	.sectionentsize	8
	.align		4
        /*0000*/ 	.word	0x00000000
	.align		4
        /*0004*/ 	.word	0xffffffff
	.align		4
        /*0008*/ 	.word	index@(_ZN7cutlass13device_kernelINS_4gemm6kernel13GemmUniversalIN4cute5tupleIJiiiiEEENS1_10collective13CollectiveMmaINS1_34MainloopSm90TmaGmmaWarpSpecializedILi4ENS5_IJNS4_1CILi1EEESB_SB_EEENS1_32KernelTmaWarpSpecializedPingpongEEENS5_IJNSA_ILi64EEESF_SF_EEEaNS5_IJlSB_lEEEaSH_NS4_8TiledMMAINS4_8MMA_AtomIJNS4_4SM904GMMA26MMA_64x64x32_S32S8S8_SS_TNEEEENS4_6LayoutISC_NS5_IJNSA_ILi0EEESP_SP_EEEEENS5_IJNS4_10UnderscoreESS_SS_EEEEENS4_13SM90_TMA_LOADENS4_14ComposedLayoutINS4_7SwizzleILi2ELi4ELi3EEENS4_18smem_ptr_flag_bitsILi8EEENSO_INS5_IJNSA_ILi8EEESF_EEENS5_IJSF_SB_EEEEEEEvNS4_8identityESV_S15_vS16_EENS_8epilogue10collective6detail29Sm90TmaWarpSpecializedAdapterINS19_15DefaultEpilogueIaSH_SH_NS18_6thread17LinearCombinationIaLi1EiiLNS1D_9ScaleType4KindE0ELNS_15FloatRoundStyleE2EaEENS1_15EpilogueDefaultEEEEEvvEEEEvNT_6ParamsE)
	.align		4
        /*000c*/ 	.word	index@(__assertfail)
	.align		4
        /*0010*/ 	.word	0x00000000
	.align		4
        /*0014*/ 	.word	0xfffffffe
	.align		4
        /*0018*/ 	.word	0x00000000
	.align		4
        /*001c*/ 	.word	0xfffffffd
	.align		4
        /*0020*/ 	.word	0x00000000
	.align		4
        /*0024*/ 	.word	0xfffffffc


//--------------------- .nv.constant4             --------------------------
	.section	.nv.constant4,"a",@progbits
	.align	8
	.align		8
.nv.constant4:
        /*0000*/ 	.dword	__assertfail
	.align		8
        /*0008*/ 	.dword	__unnamed_1
	.align		8
        /*0010*/ 	.dword	_ZN39_INTERNAL_7788098c_4_k_cu_052112dd_45684cuda3std3__45__cpo5beginE
	.align		8
        /*0018*/ 	.dword	_ZN39_INTERNAL_7788098c_4_k_cu_052112dd_45684cuda3std3__45__cpo3endE
	.align		8
        /*0020*/ 	.dword	_ZN39_INTERNAL_7788098c_4_k_cu_052112dd_45684cuda3std3__45__cpo6cbeginE
	.align		8
        /*0028*/ 	.dword	_ZN39_INTERNAL_7788098c_4_k_cu_052112dd_45684cuda3std3__45__cpo4cendE
	.align		8
        /*0030*/ 	.dword	_ZN39_INTERNAL_7788098c_4_k_cu_052112dd_45684cuda3std3__441_GLOBAL__N__7788098c_4_k_cu_052112dd_45686ignoreE
	.align		8
        /*0038*/ 	.dword	_ZN39_INTERNAL_7788098c_4_k_cu_052112dd_45684cuda3std3__419piecewise_constructE
	.align		8
        /*0040*/ 	.dword	_ZN39_INTERNAL_7788098c_4_k_cu_052112dd_45684cuda3std3__48in_placeE
	.align		8
        /*0048*/ 	.dword	_ZN39_INTERNAL_7788098c_4_k_cu_052112dd_45684cuda3std6ranges3__45__cpo4swapE
	.align		8
        /*0050*/ 	.dword	_ZN39_INTERNAL_7788098c_4_k_cu_052112dd_45684cuda3std6ranges3__45__cpo9iter_moveE
	.align		8
        /*0058*/ 	.dword	_ZN39_INTERNAL_7788098c_4_k_cu_052112dd_45684cute7productE
	.align		8
        /*0060*/ 	.dword	_ZN39_INTERNAL_7788098c_4_k_cu_052112dd_45684cute1_E
	.align		8
        /*0068*/ 	.dword	$str$22
	.align		8
        /*0070*/ 	.dword	$str$23


//--------------------- .text._ZN7cutlass13device_kernelINS_4gemm6kernel13GemmUniversalIN4cute5tupleIJiiiiEEENS1_10collective13CollectiveMmaINS1_34MainloopSm90TmaGmmaWarpSpecializedILi4ENS5_IJNS4_1CILi1EEESB_SB_EEENS1_32KernelTmaWarpSpecializedPingpongEEENS5_IJNSA_ILi64EEESF_SF_EEEaNS5_IJlSB_lEEEaSH_NS4_8TiledMMAINS4_8MMA_AtomIJNS4_4SM904GMMA26MMA_64x64x32_S32S8S8_SS_TNEEEENS4_6LayoutISC_NS5_IJNSA_ILi0EEESP_SP_EEEEENS5_IJNS4_10UnderscoreESS_SS_EEEEENS4_13SM90_TMA_LOADENS4_14ComposedLayoutINS4_7SwizzleILi2ELi4ELi3EEENS4_18smem_ptr_flag_bitsILi8EEENSO_INS5_IJNSA_ILi8EEESF_EEENS5_IJSF_SB_EEEEEEEvNS4_8identityESV_S15_vS16_EENS_8epilogue10collective6detail29Sm90TmaWarpSpecializedAdapterINS19_15DefaultEpilogueIaSH_SH_NS18_6thread17LinearCombinationIaLi1EiiLNS1D_9ScaleType4KindE0ELNS_15FloatRoundStyleE2EaEENS1_15EpilogueDefaultEEEEEvvEEEEvNT_6ParamsE --------------------------
	.section	.text._ZN7cutlass13device_kernelINS_4gemm6kernel13GemmUniversalIN4cute5tupleIJiiiiEEENS1_10collective13CollectiveMmaINS1_34MainloopSm90TmaGmmaWarpSpecializedILi4ENS5_IJNS4_1CILi1EEESB_SB_EEENS1_32KernelTmaWarpSpecializedPingpongEEENS5_IJNSA_ILi64EEESF_SF_EEEaNS5_IJlSB_lEEEaSH_NS4_8TiledMMAINS4_8MMA_AtomIJNS4_4SM904GMMA26MMA_64x64x32_S32S8S8_SS_TNEEEENS4_6LayoutISC_NS5_IJNSA_ILi0EEESP_SP_EEEEENS5_IJNS4_10UnderscoreESS_SS_EEEEENS4_13SM90_TMA_LOADENS4_14ComposedLayoutINS4_7SwizzleILi2ELi4ELi3EEENS4_18smem_ptr_flag_bitsILi8EEENSO_INS5_IJNSA_ILi8EEESF_EEENS5_IJSF_SB_EEEEEEEvNS4_8identityESV_S15_vS16_EENS_8epilogue10collective6detail29Sm90TmaWarpSpecializedAdapterINS19_15DefaultEpilogueIaSH_SH_NS18_6thread17LinearCombinationIaLi1EiiLNS1D_9ScaleType4KindE0ELNS_15FloatRoundStyleE2EaEENS1_15EpilogueDefaultEEEEEvvEEEEvNT_6ParamsE,"ax",@progbits
	.align	128
.text._ZN7cutlass13device_kernelINS_4gemm6kernel13GemmUniversalIN4cute5tupleIJiiiiEEENS1_10collective13CollectiveMmaINS1_34MainloopSm90TmaGmmaWarpSpecializedILi4ENS5_IJNS4_1CILi1EEESB_SB_EEENS1_32KernelTmaWarpSpecializedPingpongEEENS5_IJNSA_ILi64EEESF_SF_EEEaNS5_IJlSB_lEEEaSH_NS4_8TiledMMAINS4_8MMA_AtomIJNS4_4SM904GMMA26MMA_64x64x32_S32S8S8_SS_TNEEEENS4_6LayoutISC_NS5_IJNSA_ILi0EEESP_SP_EEEEENS5_IJNS4_10UnderscoreESS_SS_EEEEENS4_13SM90_TMA_LOADENS4_14ComposedLayoutINS4_7SwizzleILi2ELi4ELi3EEENS4_18smem_ptr_flag_bitsILi8EEENSO_INS5_IJNSA_ILi8EEESF_EEENS5_IJSF_SB_EEEEEEEvNS4_8identityESV_S15_vS16_EENS_8epilogue10collective6detail29Sm90TmaWarpSpecializedAdapterINS19_15DefaultEpilogueIaSH_SH_NS18_6thread17LinearCombinationIaLi1EiiLNS1D_9ScaleType4KindE0ELNS_15FloatRoundStyleE2EaEENS1_15EpilogueDefaultEEEEEvvEEEEvNT_6ParamsE:
        .type           _ZN7cutlass13device_kernelINS_4gemm6kernel13GemmUniversalIN4cute5tupleIJiiiiEEENS1_10collective13CollectiveMmaINS1_34MainloopSm90TmaGmmaWarpSpecializedILi4ENS5_IJNS4_1CILi1EEESB_SB_EEENS1_32KernelTmaWarpSpecializedPingpongEEENS5_IJNSA_ILi64EEESF_SF_EEEaNS5_IJlSB_lEEEaSH_NS4_8TiledMMAINS4_8MMA_AtomIJNS4_4SM904GMMA26MMA_64x64x32_S32S8S8_SS_TNEEEENS4_6LayoutISC_NS5_IJNSA_ILi0EEESP_SP_EEEEENS5_IJNS4_10UnderscoreESS_SS_EEEEENS4_13SM90_TMA_LOADENS4_14ComposedLayoutINS4_7SwizzleILi2ELi4ELi3EEENS4_18smem_ptr_flag_bitsILi8EEENSO_INS5_IJNSA_ILi8EEESF_EEENS5_IJSF_SB_EEEEEEEvNS4_8identityESV_S15_vS16_EENS_8epilogue10collective6detail29Sm90TmaWarpSpecializedAdapterINS19_15DefaultEpilogueIaSH_SH_NS18_6thread17LinearCombinationIaLi1EiiLNS1D_9ScaleType4KindE0ELNS_15FloatRoundStyleE2EaEENS1_15EpilogueDefaultEEEEEvvEEEEvNT_6ParamsE,@function
        .size           _ZN7cutlass13device_kernelINS_4gemm6kernel13GemmUniversalIN4cute5tupleIJiiiiEEENS1_10collective13CollectiveMmaINS1_34MainloopSm90TmaGmmaWarpSpecializedILi4ENS5_IJNS4_1CILi1EEESB_SB_EEENS1_32KernelTmaWarpSpecializedPingpongEEENS5_IJNSA_ILi64EEESF_SF_EEEaNS5_IJlSB_lEEEaSH_NS4_8TiledMMAINS4_8MMA_AtomIJNS4_4SM904GMMA26MMA_64x64x32_S32S8S8_SS_TNEEEENS4_6LayoutISC_NS5_IJNSA_ILi0EEESP_SP_EEEEENS5_IJNS4_10UnderscoreESS_SS_EEEEENS4_13SM90_TMA_LOADENS4_14ComposedLayoutINS4_7SwizzleILi2ELi4ELi3EEENS4_18smem_ptr_flag_bitsILi8EEENSO_INS5_IJNSA_ILi8EEESF_EEENS5_IJSF_SB_EEEEEEEvNS4_8identityESV_S15_vS16_EENS_8epilogue10collective6detail29Sm90TmaWarpSpecializedAdapterINS19_15DefaultEpilogueIaSH_SH_NS18_6thread17LinearCombinationIaLi1EiiLNS1D_9ScaleType4KindE0ELNS_15FloatRoundStyleE2EaEENS1_15EpilogueDefaultEEEEEvvEEEEvNT_6ParamsE,(.L_x_136 - _ZN7cutlass13device_kernelINS_4gemm6kernel13GemmUniversalIN4cute5tupleIJiiiiEEENS1_10collective13CollectiveMmaINS1_34MainloopSm90TmaGmmaWarpSpecializedILi4ENS5_IJNS4_1CILi1EEESB_SB_EEENS1_32KernelTmaWarpSpecializedPingpongEEENS5_IJNSA_ILi64EEESF_SF_EEEaNS5_IJlSB_lEEEaSH_NS4_8TiledMMAINS4_8MMA_AtomIJNS4_4SM904GMMA26MMA_64x64x32_S32S8S8_SS_TNEEEENS4_6LayoutISC_NS5_IJNSA_ILi0EEESP_SP_EEEEENS5_IJNS4_10UnderscoreESS_SS_EEEEENS4_13SM90_TMA_LOADENS4_14ComposedLayoutINS4_7SwizzleILi2ELi4ELi3EEENS4_18smem_ptr_flag_bitsILi8EEENSO_INS5_IJNSA_ILi8EEESF_EEENS5_IJSF_SB_EEEEEEEvNS4_8identityESV_S15_vS16_EENS_8epilogue10collective6detail29Sm90TmaWarpSpecializedAdapterINS19_15DefaultEpilogueIaSH_SH_NS18_6thread17LinearCombinationIaLi1EiiLNS1D_9ScaleType4KindE0ELNS_15FloatRoundStyleE2EaEENS1_15EpilogueDefaultEEEEEvvEEEEvNT_6ParamsE)
        .other          _ZN7cutlass13device_kernelINS_4gemm6kernel13GemmUniversalIN4cute5tupleIJiiiiEEENS1_10collective13CollectiveMmaINS1_34MainloopSm90TmaGmmaWarpSpecializedILi4ENS5_IJNS4_1CILi1EEESB_SB_EEENS1_32KernelTmaWarpSpecializedPingpongEEENS5_IJNSA_ILi64EEESF_SF_EEEaNS5_IJlSB_lEEEaSH_NS4_8TiledMMAINS4_8MMA_AtomIJNS4_4SM904GMMA26MMA_64x64x32_S32S8S8_SS_TNEEEENS4_6LayoutISC_NS5_IJNSA_ILi0EEESP_SP_EEEEENS5_IJNS4_10UnderscoreESS_SS_EEEEENS4_13SM90_TMA_LOADENS4_14ComposedLayoutINS4_7SwizzleILi2ELi4ELi3EEENS4_18smem_ptr_flag_bitsILi8EEENSO_INS5_IJNSA_ILi8EEESF_EEENS5_IJSF_SB_EEEEEEEvNS4_8identityESV_S15_vS16_EENS_8epilogue10collective6detail29Sm90TmaWarpSpecializedAdapterINS19_15DefaultEpilogueIaSH_SH_NS18_6thread17LinearCombinationIaLi1EiiLNS1D_9ScaleType4KindE0ELNS_15FloatRoundStyleE2EaEENS1_15EpilogueDefaultEEEEEvvEEEEvNT_6ParamsE,@"STO_CUDA_ENTRY STV_DEFAULT"
_ZN7cutlass13device_kernelINS_4gemm6kernel13GemmUniversalIN4cute5tupleIJiiiiEEENS1_10collective13CollectiveMmaINS1_34MainloopSm90TmaGmmaWarpSpecializedILi4ENS5_IJNS4_1CILi1EEESB_SB_EEENS1_32KernelTmaWarpSpecializedPingpongEEENS5_IJNSA_ILi64EEESF_SF_EEEaNS5_IJlSB_lEEEaSH_NS4_8TiledMMAINS4_8MMA_AtomIJNS4_4SM904GMMA26MMA_64x64x32_S32S8S8_SS_TNEEEENS4_6LayoutISC_NS5_IJNSA_ILi0EEESP_SP_EEEEENS5_IJNS4_10UnderscoreESS_SS_EEEEENS4_13SM90_TMA_LOADENS4_14ComposedLayoutINS4_7SwizzleILi2ELi4ELi3EEENS4_18smem_ptr_flag_bitsILi8EEENSO_INS5_IJNSA_ILi8EEESF_EEENS5_IJSF_SB_EEEEEEEvNS4_8identityESV_S15_vS16_EENS_8epilogue10collective6detail29Sm90TmaWarpSpecializedAdapterINS19_15DefaultEpilogueIaSH_SH_NS18_6thread17LinearCombinationIaLi1EiiLNS1D_9ScaleType4KindE0ELNS_15FloatRoundStyleE2EaEENS1_15EpilogueDefaultEEEEEvvEEEEvNT_6ParamsE:
[----:B------:R-:W0:Y:S01]  /*0000*/  LDC R1, c[0x0][0x28] ;  /* 0x00000a00ff017b82 */ /* 0x000e220000000800 */
[----:B------:R-:W1:Y:S01]  /*0010*/  S2R R4, SR_TID.X ;  /* 0x0000000000047919 */ /* 0x000e620000002100 */
[----:B------:R-:W-:Y:S01]  /*0020*/  ELECT P0, URZ, PT ;  /* 0x00000000003f782f */ /* 0x000fe20003800000 */
[----:B------:R-:W-:Y:S01]  /*0030*/  BSSY B0, `(.L_x_0) ;  /* 0x0000014000007945 */ /* 0x000fe20003800000 */
[----:B-1----:R-:W-:-:S05]  /*0040*/  SHF.R.U32.HI R0, RZ, 0x5, R4 ;  /* 0x00000005ff007819 */ /* 0x002fca0000011604 */
[----:B------:R-:W1:Y:S02]  /*0050*/  SHFL.IDX PT, R2, R0, RZ, 0x1f ;  /* 0x00001fff00027589 */ /* 0x000e6400000e0000 */
[----:B-1----:R-:W-:Y:S02]  /*0060*/  R2UR UR8, R2 ;  /* 0x00000000020872ca */ /* 0x002fe400000e0000 */
[----:B------:R-:W-:-:S05]  /*0070*/  SHF.R.U32.HI R2, RZ, 0x7, R4 ;  /* 0x00000007ff027819 */ /* 0x000fca0000011604 */
[----:B------:R1:W2:Y:S06]  /*0080*/  SHFL.IDX PT, R3, R2, RZ, 0x1f ;  /* 0x00001fff02037589 */ /* 0x0002ac00000e0000 */
[----:B------:R-:W-:Y:S02]  /*0090*/  USHF.R.S32.HI UR4, URZ, 0x1f, UR8 ;  /* 0x0000001f3f047899 */ /* 0x000fe40008011408 */
[----:B------:R-:W-:Y:S02]  /*00a0*/  ISETP.NE.OR P0, PT, RZ, UR8, !P0 ;  /* 0x00000008ff007c0c */ /* 0x000fe4000c705670 */
[----:B------:R-:W-:-:S04]  /*00b0*/  ULEA.HI UR4, UR4, UR8, URZ, 0x2 ;  /* 0x0000000804047291 */ /* 0x000fc8000f8f103f */
[----:B------:R-:W-:-:S04]  /*00c0*/  ULOP3.LUT UR4, UR4, 0xfffffffc, URZ, 0xc0, !UPT ;  /* 0xfffffffc04047892 */ /* 0x000fc8000f8ec03f */
[----:B------:R-:W-:-:S03]  /*00d0*/  UIADD3 UR8, UR8, -UR4, URZ ;  /* 0x8000000408087290 */ /* 0x000fc6000fffe03f */
[----:B01----:R-:W-:Y:S09]  /*00e0*/  @P0 BRA `(.L_x_1) ;  /* 0x0000000000200947 */ /* 0x003ff20003800000 */
[----:B------:R-:W-:Y:S02]  /*00f0*/  ULDC.64 UR4, c[0x0][0x198] ;  /* 0x0000660000047ab9 */ /* 0x000fe40000000a00 */
[----:B------:R-:W-:Y:S02]  /*0100*/  UIADD3 UR6, UP0, UR4, 0xf0, URZ ;  /* 0x000000f004067890 */ /* 0x000fe4000ff1e03f */
[----:B------:R-:W-:Y:S02]  /*0110*/  UIADD3 UR4, UP1, UR4, 0x1f0, URZ ;  /* 0x000001f004047890 */ /* 0x000fe4000ff3e03f */
[----:B------:R-:W-:Y:S02]  /*0120*/  UIADD3.X UR7, URZ, UR5, URZ, UP0, !UPT ;  /* 0x000000053f077290 */ /* 0x000fe400087fe43f */
[----:B------:R-:W-:-:S07]  /*0130*/  UIADD3.X UR5, URZ, UR5, URZ, UP1, !UPT ;  /* 0x000000053f057290 */ /* 0x000fce0008ffe43f */
[----:B------:R0:W-:Y:S02]  /*0140*/  UTMACCTL.PF [UR6] ;  /* 0x00000000060079b9 */ /* 0x0001e40008040000 */
[----:B------:R0:W-:Y:S02]  /*0150*/  UTMACCTL.PF [UR4] ;  /* 0x00000000040079b9 */ /* 0x0001e40008040000 */
[----:B0-----:R-:W-:Y:S01]  /*0160*/  NOP ;  /* 0x0000000000007918 */ /* 0x001fe20000000000 */
.L_x_1:
[----:B------:R-:W-:Y:S05]  /*0170*/  BSYNC B0 ;  /* 0x0000000000007941 */ /* 0x000fea0003800000 */
.L_x_0:
[----:B------:R-:W0:Y:S01]  /*0180*/  SHFL.IDX PT, R5, R0, RZ, 0x1f ;  /* 0x00001fff00057589 */ /* 0x000e2200000e0000 */
[----:B--2---:R-:W-:Y:S01]  /*0190*/  R2UR UR15, R3 ;  /* 0x00000000030f72ca */ /* 0x004fe200000e0000 */
[----:B------:R-:W-:-:S04]  /*01a0*/  UISETP.NE.AND UP0, UPT, UR8, 0x3, UPT ;  /* 0x000000030800788c */ /* 0x000fc8000bf05270 */
[----:B------:R-:W-:-:S08]  /*01b0*/  UISETP.EQ.OR UP0, UPT, UR8, URZ, !UP0 ;  /* 0x0000003f0800728c */ /* 0x000fd0000c702670 */
[----:B------:R-:W-:Y:S02]  /*01c0*/  UIADD3 UR18, UR15, -0x1, URZ ;  /* 0xffffffff0f127890 */ /* 0x000fe4000fffe03f */
[----:B------:R-:W-:Y:S02]  /*01d0*/  UISETP.EQ.AND UP0, UPT, UR15, URZ, UP0 ;  /* 0x0000003f0f00728c */ /* 0x000fe40008702270 */
[----:B------:R-:W-:Y:S02]  /*01e0*/  UISETP.GE.U32.AND UP1, UPT, UR18, 0x2, UPT ;  /* 0x000000021200788c */ /* 0x000fe4000bf26070 */
[----:B------:R-:W-:Y:S01]  /*01f0*/  USEL UR36, URZ, 0x1, !UP0 ;  /* 0x000000013f247887 */ /* 0x000fe2000c000000 */
[----:B0-----:R-:W-:-:S03]  /*0200*/  ISETP.NE.AND P0, PT, R5, RZ, PT ;  /* 0x000000ff0500720c */ /* 0x001fc60003f05270 */
[----:B------:R-:W-:-:S10]  /*0210*/  USEL UR36, UR36, 0x2, UP1 ;  /* 0x0000000224247887 */ /* 0x000fd40008800000 */
[----:B------:R-:W-:Y:S05]  /*0220*/  @P0 BRA `(.L_x_2) ;  /* 0x0000000000580947 */ /* 0x000fea0003800000 */
[----:B------:R-:W0:Y:S01]  /*0230*/  S2UR UR9, SR_CgaCtaId ;  /* 0x00000000000979c3 */ /* 0x000e220000008800 */
[----:B------:R-:W-:Y:S01]  /*0240*/  UMOV UR4, 0x400 ;  /* 0x0000040000047882 */ /* 0x000fe20000000000 */
[----:B------:R-:W-:Y:S01]  /*0250*/  UMOV UR5, 0x1 ;  /* 0x0000000100057882 */ /* 0x000fe20000000000 */
[----:B------:R-:W-:Y:S01]  /*0260*/  UMOV UR6, 0x80 ;  /* 0x0000008000067882 */ /* 0x000fe20000000000 */
[----:B------:R-:W-:Y:S01]  /*0270*/  ELECT P0, URZ, PT ;  /* 0x00000000003f782f */ /* 0x000fe20003800000 */
[----:B------:R-:W-:-:S04]  /*0280*/  UIADD3 UR6, -UR6, 0x100000, URZ ;  /* 0x0010000006067890 */ /* 0x000fc8000fffe13f */
[----:B------:R-:W-:Y:S02]  /*0290*/  USHF.L.U32 UR7, UR6, 0xb, URZ ;  /* 0x0000000b06077899 */ /* 0x000fe4000800063f */
[----:B------:R-:W-:Y:S02]  /*02a0*/  USHF.L.U32 UR6, UR6, 0x1, URZ ;  /* 0x0000000106067899 */ /* 0x000fe4000800063f */
[----:B0-----:R-:W-:Y:S02]  /*02b0*/  ULEA UR9, UR9, UR4, 0x18 ;  /* 0x0000000409097291 */ /* 0x001fe4000f8ec03f */
[----:B------:R-:W-:-:S04]  /*02c0*/  UIADD3 UR4, -UR5, 0x100000, URZ ;  /* 0x0010000005047890 */ /* 0x000fc8000fffe13f */
[----:B------:R-:W-:Y:S02]  /*02d0*/  USHF.L.U32 UR5, UR4, 0xb, URZ ;  /* 0x0000000b04057899 */ /* 0x000fe4000800063f */
[----:B------:R-:W-:Y:S01]  /*02e0*/  USHF.L.U32 UR4, UR4, 0x1, URZ ;  /* 0x0000000104047899 */ /* 0x000fe2000800063f */
[----:B------:R-:W0:Y:S11]  /*02f0*/  FENCE.VIEW.ASYNC.S ;  /* 0x00000000000073c6 */ /* 0x000e360000000000 */
[----:B0-----:R0:W1:Y:S01]  /*0300*/  SYNCS.EXCH.64 URZ, [UR9], UR4 ;  /* 0x00000004093f75b2 */ /* 0x0010620008000100 */
[----:B------:R0:W2:Y:S01]  /*0310*/  SYNCS.EXCH.64 URZ, [UR9+0x20], UR6 ;  /* 0x00002006093f75b2 */ /* 0x0000a20008000100 */
[----:B------:R0:W3:Y:S01]  /*0320*/  SYNCS.EXCH.64 URZ, [UR9+0x8], UR4 ;  /* 0x00000804093f75b2 */ /* 0x0000e20008000100 */
[----:B------:R0:W4:Y:S01]  /*0330*/  SYNCS.EXCH.64 URZ, [UR9+0x28], UR6 ;  /* 0x00002806093f75b2 */ /* 0x0001220008000100 */
[----:B------:R0:W0:Y:S01]  /*0340*/  SYNCS.EXCH.64 URZ, [UR9+0x10], UR4 ;  /* 0x00001004093f75b2 */ /* 0x0000220008000100 */
[----:B------:R0:W0:Y:S01]  /*0350*/  SYNCS.EXCH.64 URZ, [UR9+0x30], UR6 ;  /* 0x00003006093f75b2 */ /* 0x0000220008000100 */
[----:B------:R0:W0:Y:S01]  /*0360*/  SYNCS.EXCH.64 URZ, [UR9+0x18], UR4 ;  /* 0x00001804093f75b2 */ /* 0x0000220008000100 */
[----:B------:R0:W0:Y:S01]  /*0370*/  SYNCS.EXCH.64 URZ, [UR9+0x38], UR6 ;  /* 0x00003806093f75b2 */ /* 0x0000220008000100 */
[----:B------:R-:W-:Y:S01]  /*0380*/  NOP ;  /* 0x0000000000007918 */ /* 0x000fe20000000000 */
.L_x_2:
[----:B------:R-:W5:Y:S01]  /*0390*/  SHFL.IDX PT, R5, R0, RZ, 0x1f ;  /* 0x00001fff00057589 */ /* 0x000f6200000e0000 */
[----:B------:R-:W-:Y:S01]  /*03a0*/  ELECT P0, URZ, PT ;  /* 0x00000000003f782f */ /* 0x000fe20003800000 */
[----:B------:R-:W-:Y:S01]  /*03b0*/  NOP ;  /* 0x0000000000007918 */ /* 0x000fe20000000000 */
[----:B------:R-:W-:Y:S01]  /*03c0*/  ELECT P1, URZ, PT ;  /* 0x00000000003f782f */ /* 0x000fe20003820000 */
[----:B------:R-:W1:Y:S01]  /*03d0*/  SHFL.IDX PT, R3, R0, RZ, 0x1f ;  /* 0x00001fff00037589 */ /* 0x000e6200000e0000 */
[----:B0-----:R-:W-:Y:S01]  /*03e0*/  UMOV UR4, 0x20 ;  /* 0x0000002000047882 */ /* 0x001fe20000000000 */
[----:B------:R-:W-:Y:S01]  /*03f0*/  UMOV UR12, 0x80 ;  /* 0x00000080000c7882 */ /* 0x000fe20000000000 */
[----:B------:R-:W-:Y:S01]  /*0400*/  NOP ;  /* 0x0000000000007918 */ /* 0x000fe20000000000 */
[----:B------:R0:W0:Y:S01]  /*0410*/  SHFL.IDX PT, R0, R2, RZ, 0x1f ;  /* 0x00001fff02007589 */ /* 0x00002200000e0000 */
[----:B------:R-:W-:Y:S01]  /*0420*/  ULDC.64 UR52, c[0x0][0x208] ;  /* 0x0000820000347ab9 */ /* 0x000fe20000000a00 */
[----:B-----5:R-:W-:-:S02]  /*0430*/  ISETP.NE.OR P0, PT, R5, RZ, !P0 ;  /* 0x000000ff0500720c */ /* 0x020fc40004705670 */
[----:B-1----:R-:W-:Y:S02]  /*0440*/  ISETP.NE.OR P1, PT, R3, RZ, !P1 ;  /* 0x000000ff0300720c */ /* 0x002fe40004f25670 */
[----:B------:R-:W-:-:S04]  /*0450*/  SHF.R.S32.HI R3, RZ, 0x1f, R4 ;  /* 0x0000001fff037819 */ /* 0x000fc80000011404 */
[----:B------:R-:W-:-:S05]  /*0460*/  LEA.HI R3, R3, R4, RZ, 0x7 ;  /* 0x0000000403037211 */ /* 0x000fca00078f38ff */
[----:B------:R-:W-:Y:S01]  /*0470*/  VOTEU.ALL UP0, P0 ;  /* 0x00000000003f7886 */ /* 0x000fe20000000000 */
[----:B------:R-:W-:Y:S01]  /*0480*/  LOP3.LUT R3, R3, 0xffffff80, RZ, 0xc0, !PT ;  /* 0xffffff8003037812 */ /* 0x000fe200078ec0ff */
[----:B------:R-:W-:-:S03]  /*0490*/  VOTEU.ALL UP1, P1 ;  /* 0x00000000003f7886 */ /* 0x000fc60000820000 */
[----:B------:R-:W1:Y:S01]  /*04a0*/  @!UP0 S2UR UR7, SR_CgaCtaId ;  /* 0x00000000000789c3 */ /* 0x000e620000008800 */
[----:B------:R-:W-:Y:S01]  /*04b0*/  @!UP0 UMOV UR6, 0x400 ;  /* 0x0000040000068882 */ /* 0x000fe20000000000 */
[----:B------:R-:W-:-:S04]  /*04c0*/  @!UP0 UIADD3 UR4, -UR4, 0x100000, URZ ;  /* 0x0010000004048890 */ /* 0x000fc8000fffe13f */
[----:B------:R-:W-:Y:S02]  /*04d0*/  @!UP0 USHF.L.U32 UR5, UR4, 0xb, URZ ;  /* 0x0000000b04058899 */ /* 0x000fe4000800063f */
[----:B------:R-:W-:Y:S01]  /*04e0*/  @!UP0 USHF.L.U32 UR4, UR4, 0x1, URZ ;  /* 0x0000000104048899 */ /* 0x000fe2000800063f */
[----:B------:R-:W-:Y:S01]  /*04f0*/  IMAD.IADD R3, R4, 0x1, -R3 ;  /* 0x0000000104037824 */ /* 0x000fe200078e0a03 */
[----:B------:R-:W-:Y:S01]  /*0500*/  @!UP1 UMOV UR10, 0x400 ;  /* 0x00000400000a9882 */ /* 0x000fe20000000000 */
[----:B------:R-:W-:Y:S01]  /*0510*/  VOTEU.ALL UP2, P1 ;  /* 0x00000000003f7886 */ /* 0x000fe20000840000 */
[----:B------:R-:W-:Y:S01]  /*0520*/  VOTEU.ALL UP3, P1 ;  /* 0x00000000003f7886 */ /* 0x000fe20000860000 */
[----:B------:R-:W-:Y:S01]  /*0530*/  VOTEU.ALL UP4, P1 ;  /* 0x00000000003f7886 */ /* 0x000fe20000880000 */
[----:B------:R-:W5:Y:S01]  /*0540*/  @!UP1 S2UR UR11, SR_CgaCtaId ;  /* 0x00000000000b99c3 */ /* 0x000f620000008800 */
[----:B------:R-:W-:Y:S01]  /*0550*/  VOTEU.ALL UP5, P1 ;  /* 0x00000000003f7886 */ /* 0x000fe200008a0000 */
[----:B------:R-:W-:Y:S01]  /*0560*/  ISETP.NE.AND P1, PT, RZ, UR15, PT ;  /* 0x0000000fff007c0c */ /* 0x000fe2000bf25270 */
[----:B-1----:R-:W-:-:S02]  /*0570*/  @!UP0 ULEA UR9, UR7, UR6, 0x18 ;  /* 0x0000000607098291 */ /* 0x002fc4000f8ec03f */
[----:B------:R-:W-:-:S04]  /*0580*/  @!UP1 UIADD3 UR6, -UR12, 0x100000, URZ ;  /* 0x001000000c069890 */ /* 0x000fc8000fffe13f */
[----:B------:R-:W-:Y:S02]  /*0590*/  @!UP1 USHF.L.U32 UR7, UR6, 0xb, URZ ;  /* 0x0000000b06079899 */ /* 0x000fe4000800063f */
[----:B------:R-:W-:Y:S01]  /*05a0*/  @!UP1 USHF.L.U32 UR6, UR6, 0x1, URZ ;  /* 0x0000000106069899 */ /* 0x000fe2000800063f */
[----:B------:R-:W-:Y:S01]  /*05b0*/  VOTEU.ALL UP0, P0 ;  /* 0x00000000003f7886 */ /* 0x000fe20000000000 */
[----:B-----5:R-:W-:Y:S01]  /*05c0*/  @!UP1 ULEA UR10, UR11, UR10, 0x18 ;  /* 0x0000000a0b0a9291 */ /* 0x020fe2000f8ec03f */
[----:B------:R-:W-:Y:S01]  /*05d0*/  VOTEU.ALL UP1, P0 ;  /* 0x00000000003f7886 */ /* 0x000fe20000020000 */
[----:B------:R-:W1:Y:S02]  /*05e0*/  FENCE.VIEW.ASYNC.S ;  /* 0x00000000000073c6 */ /* 0x000e640000000000 */
[----:B-1----:R-:W2:Y:S02]  /*05f0*/  @!UP0 SYNCS.EXCH.64 URZ, [UR9+0x70], UR4 ;  /* 0x00007004093f85b2 */ /* 0x002ea40008000100 */
[----:B------:R1:W2:Y:S01]  /*0600*/  @!UP1 SYNCS.EXCH.64 URZ, [UR9+0x78], UR4 ;  /* 0x00007804093f95b2 */ /* 0x0002a20008000100 */
[----:B------:R-:W-:Y:S01]  /*0610*/  NOP ;  /* 0x0000000000007918 */ /* 0x000fe20000000000 */
[----:B-1----:R-:W-:-:S02]  /*0620*/  ULDC.64 UR4, c[0x0][0x598] ;  /* 0x0001660000047ab9 */ /* 0x002fc40000000a00 */
[----:B------:R-:W-:Y:S02]  /*0630*/  ISETP.NE.U32.AND P0, PT, RZ, UR4, PT ;  /* 0x00000004ff007c0c */ /* 0x000fe4000bf05070 */
[----:B------:R1:W2:Y:S02]  /*0640*/  @!UP2 SYNCS.EXCH.64 URZ, [UR10+0x50], UR6 ;  /* 0x000050060a3fa5b2 */ /* 0x0002a40008000100 */
[----:B------:R-:W-:Y:S01]  /*0650*/  ISETP.NE.AND.EX P0, PT, RZ, UR5, PT, P0 ;  /* 0x00000005ff007c0c */ /* 0x000fe2000bf05300 */
[----:B------:R1:W2:Y:S01]  /*0660*/  @!UP3 SYNCS.EXCH.64 URZ, [UR10+0x58], UR6 ;  /* 0x000058060a3fb5b2 */ /* 0x0002a20008000100 */
[----:B------:R1:W2:Y:S01]  /*0670*/  @!UP4 SYNCS.EXCH.64 URZ, [UR10+0x60], UR6 ;  /* 0x000060060a3fc5b2 */ /* 0x0002a20008000100 */
[----:B------:R1:W2:Y:S01]  /*0680*/  @!UP5 SYNCS.EXCH.64 URZ, [UR10+0x68], UR6 ;  /* 0x000068060a3fd5b2 */ /* 0x0002a20008000100 */
[----:B------:R-:W-:Y:S01]  /*0690*/  NOP ;  /* 0x0000000000007918 */ /* 0x000fe20000000000 */
[----:B--234-:R-:W-:Y:S08]  /*06a0*/  BAR.SYNC.DEFER_BLOCKING 0x0 ;  /* 0x0000000000007b1d */ /* 0x01cff00000010000 */
[----:B01----:R-:W-:Y:S05]  /*06b0*/  @!P0 BRA `(.L_x_3) ;  /* 0x00000000001c8947 */ /* 0x003fea0003800000 */
[----:B------:R-:W0:Y:S02]  /*06c0*/  LDC.64 R6, c[0x0][0x598] ;  /* 0x00016600ff067b82 */ /* 0x000e240000000a00 */
[----:B0-----:R-:W2:Y:S02]  /*06d0*/  LDG.E.64 R6, desc[UR52][R6.64] ;  /* 0x0000003406067981 */ /* 0x001ea4000c1e1b00 */
[----:B--2---:R-:W-:-:S04]  /*06e0*/  ISETP.NE.U32.AND P0, PT, R6, RZ, PT ;  /* 0x000000ff0600720c */ /* 0x004fc80003f05070 */
[----:B------:R-:W-:-:S13]  /*06f0*/  ISETP.NE.AND.EX P0, PT, R7, RZ, PT, P0 ;  /* 0x000000ff0700720c */ /* 0x000fda0003f05300 */
[----:B------:R-:W-:Y:S05]  /*0700*/  @!P0 BRA `(.L_x_3) ;  /* 0x0000000000088947 */ /* 0x000fea0003800000 */
[----:B------:R1:W5:Y:S01]  /*0710*/  LD.E R22, desc[UR52][R6.64] ;  /* 0x0000003406167980 */ /* 0x000362000c101900 */
[----:B------:R-:W-:Y:S05]  /*0720*/  BRA `(.L_x_4) ;  /* 0x0000000000247947 */ /* 0x000fea0003800000 */
.L_x_3:
[----:B------:R-:W-:Y:S02]  /*0730*/  ULDC.64 UR4, c[0x0][0x588] ;  /* 0x0001620000047ab9 */ /* 0x000fe40000000a00 */
[----:B------:R-:W-:-:S04]  /*0740*/  ISETP.NE.U32.AND P0, PT, RZ, UR4, PT ;  /* 0x00000004ff007c0c */ /* 0x000fc8000bf05070 */
[----:B------:R-:W-:-:S13]  /*0750*/  ISETP.NE.AND.EX P0, PT, RZ, UR5, PT, P0 ;  /* 0x00000005ff007c0c */ /* 0x000fda000bf05300 */
[----:B------:R-:W-:Y:S05]  /*0760*/  @!P0 BRA `(.L_x_5) ;  /* 0x00000000000c8947 */ /* 0x000fea0003800000 */
[----:B------:R-:W0:Y:S02]  /*0770*/  LDC.64 R22, c[0x0][0x588] ;  /* 0x00016200ff167b82 */ /* 0x000e240000000a00 */
[----:B0-----:R0:W5:Y:S01]  /*0780*/  LDG.E R22, desc[UR52][R22.64] ;  /* 0x0000003416167981 */ /* 0x001162000c1e1900 */
[----:B------:R-:W-:Y:S05]  /*0790*/  BRA `(.L_x_4) ;  /* 0x0000000000087947 */ /* 0x000fea0003800000 */
.L_x_5:
[----:B------:R-:W-:Y:S02]  /*07a0*/  ULDC UR4, c[0x0][0x580] ;  /* 0x0001600000047ab9 */ /* 0x000fe40000000800 */
[----:B------:R-:W-:-:S07]  /*07b0*/  IMAD.U32 R22, RZ, RZ, UR4 ;  /* 0x00000004ff167e24 */ /* 0x000fce000f8e00ff */
.L_x_4:
[----:B------:R-:W-:Y:S02]  /*07c0*/  ULDC.64 UR4, c[0x0][0x5a0] ;  /* 0x0001680000047ab9 */ /* 0x000fe40000000a00 */
[----:B------:R-:W-:-:S04]  /*07d0*/  ISETP.NE.U32.AND P0, PT, RZ, UR4, PT ;  /* 0x00000004ff007c0c */ /* 0x000fc8000bf05070 */
[----:B------:R-:W-:-:S13]  /*07e0*/  ISETP.NE.AND.EX P0, PT, RZ, UR5, PT, P0 ;  /* 0x00000005ff007c0c */ /* 0x000fda000bf05300 */
[----:B------:R-:W-:Y:S05]  /*07f0*/  @!P0 BRA `(.L_x_6) ;  /* 0x00000000001c8947 */ /* 0x000fea0003800000 */
[----:B-1----:R-:W1:Y:S02]  /*0800*/  LDC.64 R6, c[0x0][0x5a0] ;  /* 0x00016800ff067b82 */ /* 0x002e640000000a00 */
[----:B-1----:R-:W2:Y:S02]  /*0810*/  LDG.E.64 R6, desc[UR52][R6.64] ;  /* 0x0000003406067981 */ /* 0x002ea4000c1e1b00 */
[----:B--2---:R-:W-:-:S04]  /*0820*/  ISETP.NE.U32.AND P0, PT, R6, RZ, PT ;  /* 0x000000ff0600720c */ /* 0x004fc80003f05070 */
[----:B------:R-:W-:-:S13]  /*0830*/  ISETP.NE.AND.EX P0, PT, R7, RZ, PT, P0 ;  /* 0x000000ff0700720c */ /* 0x000fda0003f05300 */
[----:B------:R-:W-:Y:S05]  /*0840*/  @!P0 BRA `(.L_x_6) ;  /* 0x0000000000088947 */ /* 0x000fea0003800000 */
[----:B0-----:R2:W5:Y:S01]  /*0850*/  LD.E R23, desc[UR52][R6.64] ;  /* 0x0000003406177980 */ /* 0x001562000c101900 */
[----:B------:R-:W-:Y:S05]  /*0860*/  BRA `(.L_x_7) ;  /* 0x0000000000247947 */ /* 0x000fea0003800000 */
.L_x_6:
[----:B------:R-:W-:Y:S02]  /*0870*/  ULDC.64 UR4, c[0x0][0x590] ;  /* 0x0001640000047ab9 */ /* 0x000fe40000000a00 */
[----:B------:R-:W-:-:S04]  /*0880*/  ISETP.NE.U32.AND P0, PT, RZ, UR4, PT ;  /* 0x00000004ff007c0c */ /* 0x000fc8000bf05070 */
[----:B------:R-:W-:-:S13]  /*0890*/  ISETP.NE.AND.EX P0, PT, RZ, UR5, PT, P0 ;  /* 0x00000005ff007c0c */ /* 0x000fda000bf05300 */
[----:B------:R-:W-:Y:S05]  /*08a0*/  @!P0 BRA `(.L_x_8) ;  /* 0x00000000000c8947 */ /* 0x000fea0003800000 */
[----:B-1----:R-:W0:Y:S02]  /*08b0*/  LDC.64 R6, c[0x0][0x590] ;  /* 0x00016400ff067b82 */ /* 0x002e240000000a00 */
[----:B0-----:R0:W5:Y:S01]  /*08c0*/  LDG.E R23, desc[UR52][R6.64] ;  /* 0x0000003406177981 */ /* 0x001162000c1e1900 */
[----:B------:R-:W-:Y:S05]  /*08d0*/  BRA `(.L_x_7) ;  /* 0x0000000000087947 */ /* 0x000fea0003800000 */
.L_x_8:
[----:B------:R-:W-:Y:S02]  /*08e0*/  ULDC UR4, c[0x0][0x584] ;  /* 0x0001610000047ab9 */ /* 0x000fe40000000800 */
[----:B0-----:R-:W-:-:S07]  /*08f0*/  IMAD.U32 R23, RZ, RZ, UR4 ;  /* 0x00000004ff177e24 */ /* 0x001fce000f8e00ff */
.L_x_7:
[----:B------:R-:W3:Y:S01]  /*0900*/  S2UR UR10, SR_CTAID.Y ;  /* 0x00000000000a79c3 */ /* 0x000ee20000002600 */
[----:B------:R-:W-:Y:S01]  /*0910*/  ULDC UR5, c[0x0][0x65c] ;  /* 0x0001970000057ab9 */ /* 0x000fe20000000800 */
[----:B------:R-:W-:Y:S01]  /*0920*/  UISETP.NE.AND UP0, UPT, UR15, 0x2, UPT ;  /* 0x000000020f00788c */ /* 0x000fe2000bf05270 */
[----:B------:R-:W-:Y:S01]  /*0930*/  PRMT R5, RZ, 0x7610, R5 ;  /* 0x00007610ff057816 */ /* 0x000fe20000000005 */
[----:B------:R-:W-:Y:S01]  /*0940*/  UISETP.NE.AND UP2, UPT, UR5, 0x1, UPT ;  /* 0x000000010500788c */ /* 0x000fe2000bf45270 */
[----:B------:R-:W-:Y:S02]  /*0950*/  IMAD.MOV.U32 R19, RZ, RZ, -0x1 ;  /* 0xffffffffff137424 */ /* 0x000fe400078e00ff */
[----:B------:R-:W-:Y:S01]  /*0960*/  IMAD.MOV.U32 R18, RZ, RZ, -0x1 ;  /* 0xffffffffff127424 */ /* 0x000fe200078e00ff */
[----:B------:R-:W4:Y:S01]  /*0970*/  S2UR UR4, SR_CTAID.X ;  /* 0x00000000000479c3 */ /* 0x000f220000002500 */
[----:B------:R-:W-:-:S06]  /*0980*/  UP2UR UR38, UPR, URZ, 0x4 ;  /* 0x000000043f267883 */ /* 0x000fcc0008000000 */
[----:B------:R-:W-:Y:S01]  /*0990*/  @UP2 ULDC UR12, c[0x0][0x10] ;  /* 0x00000400000c2ab9 */ /* 0x000fe20000000800 */
[----:B------:R-:W-:Y:S01]  /*09a0*/  @UP2 UMOV UR7, URZ ;  /* 0x0000003f00072c82 */ /* 0x000fe20008000000 */
[----:B------:R-:W-:Y:S01]  /*09b0*/  @UP2 UMOV UR5, URZ ;  /* 0x0000003f00052c82 */ /* 0x000fe20008000000 */
[----:B012---:R-:W0:Y:S01]  /*09c0*/  LDC.64 R6, c[0x0][0x650] ;  /* 0x00019400ff067b82 */ /* 0x007e220000000a00 */
[----:B---3--:R-:W-:Y:S02]  /*09d0*/  @UP2 UMOV UR9, UR10 ;  /* 0x0000000a00092c82 */ /* 0x008fe40008000000 */
[----:B------:R-:W-:Y:S01]  /*09e0*/  @UP2 UMOV UR6, UR9 ;  /* 0x0000000900062c82 */ /* 0x000fe20008000000 */
[----:B------:R-:W-:Y:S01]  /*09f0*/  @!UP2 UMOV UR9, UR10 ;  /* 0x0000000a0009ac82 */ /* 0x000fe20008000000 */
[----:B----4-:R-:W-:-:S03]  /*0a00*/  @UP2 UIMAD.WIDE.U32 UR12, UR4, UR12, UR6 ;  /* 0x0000000c040c22a5 */ /* 0x010fc6000f8e0006 */
[----:B------:R-:W-:Y:S01]  /*0a10*/  @!UP2 ULDC UR6, c[0x0][0xc] ;  /* 0x000003000006aab9 */ /* 0x000fe20000000800 */
[----:B------:R-:W-:Y:S01]  /*0a20*/  @UP2 UIADD3 UR14, UR13, UR5, URZ ;  /* 0x000000050d0e2290 */ /* 0x000fe2000fffe03f */
[----:B------:R-:W-:Y:S02]  /*0a30*/  ULDC UR10, c[0x0][0xc] ;  /* 0x00000300000a7ab9 */ /* 0x000fe40000000800 */
[----:B------:R-:W-:Y:S01]  /*0a40*/  UMOV UR5, URZ ;  /* 0x0000003f00057c82 */ /* 0x000fe20008000000 */
[----:B------:R-:W-:Y:S01]  /*0a50*/  ULDC UR11, c[0x0][0x10] ;  /* 0x00000400000b7ab9 */ /* 0x000fe20000000800 */
[----:B------:R-:W-:Y:S02]  /*0a60*/  @!UP2 UIMAD.WIDE.U32 UR6, UR6, UR9, UR4 ;  /* 0x000000090606a2a5 */ /* 0x000fe4000f8e0004 */
[----:B------:R-:W-:Y:S01]  /*0a70*/  UIMAD.WIDE.U32 UR10, UR10, UR11, URZ ;  /* 0x0000000b0a0a72a5 */ /* 0x000fe2000f8e003f */
[----:B------:R-:W-:-:S03]  /*0a80*/  ULDC UR13, c[0x0][0x14] ;  /* 0x00000500000d7ab9 */ /* 0x000fc60000000800 */
[----:B------:R-:W-:Y:S02]  /*0a90*/  UIMAD.WIDE.U32 UR50, UR10, UR13, URZ ;  /* 0x0000000d0a3272a5 */ /* 0x000fe4000f8e003f */
[----:B------:R-:W-:Y:S01]  /*0aa0*/  UIMAD UR37, UR11, UR13, URZ ;  /* 0x0000000d0b2572a4 */ /* 0x000fe2000f8e023f */
[----:B------:R-:W-:Y:S01]  /*0ab0*/  @!UP2 UMOV UR12, UR6 ;  /* 0x00000006000cac82 */ /* 0x000fe20008000000 */
[----:B------:R-:W-:Y:S02]  /*0ac0*/  @!UP2 UMOV UR14, UR7 ;  /* 0x00000007000eac82 */ /* 0x000fe40008000000 */
[----:B------:R-:W-:Y:S02]  /*0ad0*/  UIADD3 UR37, UR51, UR37, URZ ;  /* 0x0000002533257290 */ /* 0x000fe4000fffe03f */
[----:B------:R-:W-:-:S04]  /*0ae0*/  UIADD3 UR6, UP1, UR12, UR50, URZ ;  /* 0x000000320c067290 */ /* 0x000fc8000ff3e03f */
[----:B------:R-:W-:Y:S02]  /*0af0*/  UIADD3.X UR7, UR14, UR37, URZ, UP1, !UPT ;  /* 0x000000250e077290 */ /* 0x000fe40008ffe43f */
[----:B------:R-:W-:Y:S02]  /*0b00*/  USEL UR6, UR6, UR12, !UP0 ;  /* 0x0000000c06067287 */ /* 0x000fe4000c000000 */
[----:B------:R-:W-:-:S04]  /*0b10*/  USEL UR7, UR7, UR14, !UP0 ;  /* 0x0000000e07077287 */ /* 0x000fc8000c000000 */
[----:B0-----:R-:W-:Y:S01]  /*0b20*/  ISETP.LE.U32.AND P0, PT, R6, UR6, PT ;  /* 0x0000000606007c0c */ /* 0x001fe2000bf03070 */
[----:B------:R-:W-:Y:S02]  /*0b30*/  IMAD.U32 R16, RZ, RZ, UR6 ;  /* 0x00000006ff107e24 */ /* 0x000fe4000f8e00ff */
[----:B------:R-:W-:Y:S02]  /*0b40*/  IMAD.U32 R2, RZ, RZ, UR7 ;  /* 0x00000007ff027e24 */ /* 0x000fe4000f8e00ff */
[----:B------:R-:W-:-:S03]  /*0b50*/  IMAD.U32 R17, RZ, RZ, UR7 ;  /* 0x00000007ff117e24 */ /* 0x000fc6000f8e00ff */
[----:B------:R-:W-:Y:S01]  /*0b60*/  ISETP.GE.U32.AND.EX P0, PT, R2, R7, PT, P0 ;  /* 0x000000070200720c */ /* 0x000fe20003f06100 */
[----:B------:R-:W-:-:S12]  /*0b70*/  IMAD.MOV.U32 R2, RZ, RZ, -0x1 ;  /* 0xffffffffff027424 */ /* 0x000fd800078e00ff */
[----:B------:R-:W-:Y:S05]  /*0b80*/  @P0 BRA `(.L_x_9) ;  /* 0x00000004008c0947 */ /* 0x000fea0003800000 */
[----:B------:R-:W-:Y:S01]  /*0b90*/  I2FP.F32.U32 R2, UR4 ;  /* 0x0000000400027c45 */ /* 0x000fe20008201000 */
[----:B------:R-:W-:Y:S01]  /*0ba0*/  ULDC.64 UR16, c[0x0][0x628] ;  /* 0x00018a0000107ab9 */ /* 0x000fe20000000a00 */
[----:B------:R-:W-:Y:S01]  /*0bb0*/  ULDC UR6, c[0x0][0x150] ;  /* 0x0000540000067ab9 */ /* 0x000fe20000000800 */
[----:B------:R-:W-:Y:S01]  /*0bc0*/  ISETP.NE.U32.AND P0, PT, RZ, UR16, PT ;  /* 0x00000010ff007c0c */ /* 0x000fe2000bf05070 */
[----:B------:R-:W-:Y:S01]  /*0bd0*/  ULDC UR15, c[0x0][0x630] ;  /* 0x00018c00000f7ab9 */ /* 0x000fe20000000800 */
[----:B------:R-:W-:Y:S01]  /*0be0*/  FMUL R2, R2, UR6 ;  /* 0x0000000602027c20 */ /* 0x000fe20008400000 */
[----:B------:R-:W-:Y:S01]  /*0bf0*/  R2UR UR19, R16 ;  /* 0x00000000101372ca */ /* 0x000fe200000e0000 */
[----:B------:R-:W-:Y:S01]  /*0c00*/  ULDC UR21, c[0x0][0x154] ;  /* 0x0000550000157ab9 */ /* 0x000fe20000000800 */
[----:B------:R-:W-:Y:S01]  /*0c10*/  ISETP.NE.AND.EX P0, PT, RZ, UR17, PT, P0 ;  /* 0x00000011ff007c0c */ /* 0x000fe2000bf05300 */
[----:B------:R0:W1:Y:S01]  /*0c20*/  F2I.U32.TRUNC.NTZ R5, R2 ;  /* 0x0000000200057305 */ /* 0x000062000020f000 */
[----:B------:R-:W-:-:S02]  /*0c30*/  R2UR UR20, R17 ;  /* 0x00000000111472ca */ /* 0x000fc400000e0000 */
[----:B------:R-:W-:Y:S02]  /*0c40*/  R2UR UR6, R16 ;  /* 0x00000000100672ca */ /* 0x000fe400000e0000 */
[----:B------:R-:W-:-:S07]  /*0c50*/  R2UR UR7, R17 ;  /* 0x00000000110772ca */ /* 0x000fce00000e0000 */
[----:B0-----:R-:W-:Y:S08]  /*0c60*/  @!P0 BRA `(.L_x_10) ;  /* 0x0000000000308947 */ /* 0x001ff00003800000 */
[----:B------:R-:W-:Y:S01]  /*0c70*/  R2UR UR6, R16 ;  /* 0x00000000100672ca */ /* 0x000fe200000e0000 */
[----:B------:R-:W-:Y:S01]  /*0c80*/  ULDC UR12, c[0x0][0x634] ;  /* 0x00018d00000c7ab9 */ /* 0x000fe20000000800 */
[----:B------:R-:W-:-:S11]  /*0c90*/  R2UR UR14, R17 ;  /* 0x00000000110e72ca */ /* 0x000fd600000e0000 */
[----:B------:R-:W-:-:S04]  /*0ca0*/  UIADD3 UR12, UP1, UR6, UR12, URZ ;  /* 0x0000000c060c7290 */ /* 0x000fc8000ff3e03f */
[----:B------:R-:W-:-:S04]  /*0cb0*/  UIADD3.X UR14, URZ, UR14, URZ, UP1, !UPT ;  /* 0x0000000e3f0e7290 */ /* 0x000fc80008ffe43f */
[----:B------:R-:W-:-:S04]  /*0cc0*/  UIMAD.WIDE.U32 UR6, UR14, UR16, URZ ;  /* 0x000000100e0672a5 */ /* 0x000fc8000f8e003f */
[----:B------:R-:W-:Y:S02]  /*0cd0*/  UIMAD.WIDE.U32 UR10, UP1, UR12, UR17, UR6 ;  /* 0x000000110c0a72a5 */ /* 0x000fe4000f820006 */
[----:B------:R-:W-:Y:S02]  /*0ce0*/  UIMAD.WIDE.U32 UR6, UR12, UR16, URZ ;  /* 0x000000100c0672a5 */ /* 0x000fe4000f8e003f */
[----:B------:R-:W-:Y:S02]  /*0cf0*/  UIADD3.X UR13, URZ, URZ, URZ, UP1, !UPT ;  /* 0x0000003f3f0d7290 */ /* 0x000fe40008ffe43f */
[----:B------:R-:W-:Y:S01]  /*0d00*/  UIADD3 URZ, UP1, UR7, UR10, URZ ;  /* 0x0000000a073f7290 */ /* 0x000fe2000ff3e03f */
[----:B------:R-:W-:-:S03]  /*0d10*/  UMOV UR12, UR11 ;  /* 0x0000000b000c7c82 */ /* 0x000fc60008000000 */
[----:B------:R-:W-:-:S12]  /*0d20*/  UIMAD.WIDE.U32.X UR6, UR14, UR17, UR12, UP1 ;  /* 0x000000110e0672a5 */ /* 0x000fd800088e040c */
.L_x_10:
[----:B------:R-:W-:Y:S01]  /*0d30*/  USHF.R.U64 UR5, UR6, UR15, UR7 ;  /* 0x0000000f06057299 */ /* 0x000fe20008001207 */
[----:B------:R-:W-:Y:S01]  /*0d40*/  I2FP.F32.U32 R2, UR9 ;  /* 0x0000000900027c45 */ /* 0x000fe20008201000 */
[----:B------:R-:W-:Y:S01]  /*0d50*/  USHF.R.U32.HI UR6, URZ, UR15, UR7 ;  /* 0x0000000f3f067299 */ /* 0x000fe20008011607 */
[----:B-1----:R-:W-:Y:S01]  /*0d60*/  R2UR UR14, R5 ;  /* 0x00000000050e72ca */ /* 0x002fe200000e0000 */
[----:B------:R-:W-:Y:S02]  /*0d70*/  UIADD3 UR17, UP1, URZ, -UR5, URZ ;  /* 0x800000053f117290 */ /* 0x000fe4000ff3e03f */
[----:B------:R-:W-:Y:S01]  /*0d80*/  FMUL R2, R2, UR21 ;  /* 0x0000001502027c20 */ /* 0x000fe20008400000 */
[----:B------:R-:W-:Y:S01]  /*0d90*/  ULDC.64 UR10, c[0x0][0x620] ;  /* 0x00018800000a7ab9 */ /* 0x000fe20000000a00 */
[----:B------:R-:W-:Y:S01]  /*0da0*/  UIADD3.X UR6, URZ, ~UR6, URZ, UP1, !UPT ;  /* 0x800000063f067290 */ /* 0x000fe20008ffe43f */
[----:B------:R-:W-:Y:S01]  /*0db0*/  UMOV UR12, UR19 ;  /* 0x00000013000c7c82 */ /* 0x000fe20008000000 */
[----:B------:R-:W-:-:S02]  /*0dc0*/  UMOV UR13, UR20 ;  /* 0x00000014000d7c82 */ /* 0x000fc40008000000 */
[----:B------:R-:W-:Y:S01]  /*0dd0*/  UIMAD UR6, UR6, UR10, URZ ;  /* 0x0000000a060672a4 */ /* 0x000fe2000f8e023f */
[----:B------:R-:W0:Y:S01]  /*0de0*/  F2I.U32.TRUNC.NTZ R2, R2 ;  /* 0x0000000200027305 */ /* 0x000e22000020f000 */
[----:B------:R-:W-:Y:S02]  /*0df0*/  UIMAD.WIDE.U32 UR12, UR17, UR10, UR12 ;  /* 0x0000000a110c72a5 */ /* 0x000fe4000f8e000c */
[----:B------:R-:W-:Y:S01]  /*0e00*/  UIMAD UR17, UR17, UR11, UR6 ;  /* 0x0000000b111172a4 */ /* 0x000fe2000f8e0206 */
[----:B------:R-:W-:Y:S01]  /*0e10*/  ULDC UR24, c[0x0][0x658] ;  /* 0x0001960000187ab9 */ /* 0x000fe20000000800 */
[----:B------:R-:W-:Y:S02]  /*0e20*/  UMOV UR22, 0xffffffff ;  /* 0xffffffff00167882 */ /* 0x000fe40000000000 */
[----:B------:R-:W-:Y:S01]  /*0e30*/  UIADD3 UR17, UR13, UR17, URZ ;  /* 0x000000110d117290 */ /* 0x000fe2000fffe03f */
[----:B------:R-:W-:Y:S01]  /*0e40*/  ULDC UR19, c[0x0][0x618] ;  /* 0x0001860000137ab9 */ /* 0x000fe20000000800 */
[----:B------:R-:W-:Y:S01]  /*0e50*/  ULDC.64 UR6, c[0x0][0x640] ;  /* 0x0001900000067ab9 */ /* 0x000fe20000000a00 */
[----:B------:R-:W-:Y:S01]  /*0e60*/  USHF.L.U32 UR13, UR22, UR24, URZ ;  /* 0x00000018160d7299 */ /* 0x000fe2000800063f */
[----:B------:R-:W-:Y:S01]  /*0e70*/  ISETP.NE.U32.AND P0, PT, RZ, UR6, PT ;  /* 0x00000006ff007c0c */ /* 0x000fe2000bf05070 */
[----:B------:R-:W-:-:S02]  /*0e80*/  USHF.R.U64 UR22, UR12, UR19, UR17 ;  /* 0x000000130c167299 */ /* 0x000fc40008001211 */
[----:B------:R-:W-:Y:S01]  /*0e90*/  USHF.R.U32.HI UR12, URZ, UR19, UR17 ;  /* 0x000000133f0c7299 */ /* 0x000fe20008011611 */
[----:B0-----:R-:W-:Y:S01]  /*0ea0*/  R2UR UR16, R2 ;  /* 0x00000000021072ca */ /* 0x001fe200000e0000 */
[----:B------:R-:W-:Y:S01]  /*0eb0*/  ULDC UR21, c[0x0][0x608] ;  /* 0x0001820000157ab9 */ /* 0x000fe20000000800 */
[----:B------:R-:W-:Y:S01]  /*0ec0*/  ISETP.NE.AND.EX P0, PT, RZ, UR7, PT, P0 ;  /* 0x00000007ff007c0c */ /* 0x000fe2000bf05300 */
[----:B------:R-:W-:Y:S02]  /*0ed0*/  USHF.R.U64 UR26, UR22, UR21, UR12 ;  /* 0x00000015161a7299 */ /* 0x000fe4000800120c */
[----:B------:R-:W-:Y:S01]  /*0ee0*/  USHF.R.U32.HI UR12, URZ, UR21, UR12 ;  /* 0x000000153f0c7299 */ /* 0x000fe2000801160c */
[----:B------:R-:W-:Y:S01]  /*0ef0*/  UMOV UR20, 0x1 ;  /* 0x0000000100147882 */ /* 0x000fe20000000000 */
[----:B------:R-:W-:Y:S02]  /*0f00*/  UIADD3 UR14, -UR14, URZ, URZ ;  /* 0x0000003f0e0e7290 */ /* 0x000fe4000fffe13f */
[----:B------:R-:W-:-:S02]  /*0f10*/  USHF.R.U64 UR27, UR26, UR24, UR12 ;  /* 0x000000181a1b7299 */ /* 0x000fc4000800120c */
[----:B------:R-:W-:Y:S01]  /*0f20*/  USHF.L.U32 UR19, UR20, UR24, URZ ;  /* 0x0000001814137299 */ /* 0x000fe2000800063f */
[----:B------:R-:W-:Y:S01]  /*0f30*/  ULDC UR15, c[0x0][0x144] ;  /* 0x00005100000f7ab9 */ /* 0x000fe20000000800 */
[----:B------:R-:W-:Y:S01]  /*0f40*/  ULDC UR10, c[0x0][0x600] ;  /* 0x00018000000a7ab9 */ /* 0x000fe20000000800 */
[----:B------:R-:W-:Y:S02]  /*0f50*/  ULOP3.LUT UR20, URZ, UR13, URZ, 0x33, !UPT ;  /* 0x0000000d3f147292 */ /* 0x000fe4000f8e333f */
[----:B------:R-:W-:Y:S02]  /*0f60*/  USHF.R.U32.HI UR13, URZ, UR24, UR12 ;  /* 0x000000183f0d7299 */ /* 0x000fe4000801160c */
[----:B------:R-:W-:Y:S02]  /*0f70*/  UIADD3 UR11, UR10, -0x1, URZ ;  /* 0xffffffff0a0b7890 */ /* 0x000fe4000fffe03f */
[----:B------:R-:W-:Y:S02]  /*0f80*/  UIADD3 UR23, -UR16, URZ, URZ ;  /* 0x0000003f10177290 */ /* 0x000fe4000fffe13f */
[----:B------:R-:W-:Y:S01]  /*0f90*/  UIMAD UR4, UR15, UR14, UR4 ;  /* 0x0000000e0f0472a4 */ /* 0x000fe2000f8e0204 */
[----:B------:R-:W-:Y:S01]  /*0fa0*/  ULDC UR28, c[0x0][0x148] ;  /* 0x00005200001c7ab9 */ /* 0x000fe20000000800 */
[----:B------:R-:W-:Y:S01]  /*0fb0*/  ULDC UR24, c[0x0][0x648] ;  /* 0x0001920000187ab9 */ /* 0x000fe20000000800 */
[----:B------:R-:W-:Y:S01]  /*0fc0*/  ULDC UR25, c[0x0][0x638] ;  /* 0x00018e0000197ab9 */ /* 0x000fe20000000800 */
[----:B------:R-:W-:Y:S01]  /*0fd0*/  UMOV UR12, UR27 ;  /* 0x0000001b000c7c82 */ /* 0x000fe20008000000 */
[----:B------:R-:W-:Y:S07]  /*0fe0*/  @!P0 BRA `(.L_x_11) ;  /* 0x0000000000308947 */ /* 0x000fee0003800000 */
[----:B------:R-:W-:Y:S02]  /*0ff0*/  ULDC UR16, c[0x0][0x64c] ;  /* 0x0001930000107ab9 */ /* 0x000fe40000000800 */
        /* <DEDUP_REMOVED lines=8> */
[----:B------:R-:W-:-:S07]  /*1080*/  UIMAD.WIDE.U32.X UR6, UR21, UR7, UR16, UP1 ;  /* 0x00000007150672a5 */ /* 0x000fce00088e0410 */
[----:B------:R-:W-:Y:S01]  /*1090*/  UMOV UR12, UR6 ;  /* 0x00000006000c7c82 */ /* 0x000fe20008000000 */
[----:B------:R-:W-:-:S05]  /*10a0*/  UMOV UR13, UR7 ;  /* 0x00000007000d7c82 */ /* 0x000fca0008000000 */
.L_x_11:
[----:B------:R-:W-:Y:S01]  /*10b0*/  UISETP.NE.AND UP1, UPT, UR38, URZ, UPT ;  /* 0x0000003f2600728c */ /* 0x000fe2000bf25270 */
[----:B------:R-:W-:Y:S01]  /*10c0*/  IMAD.MOV.U32 R5, RZ, RZ, 0x1 ;  /* 0x00000001ff057424 */ /* 0x000fe200078e00ff */
[----:B------:R-:W-:Y:S01]  /*10d0*/  USHF.R.U64 UR6, UR12, UR24, UR13 ;  /* 0x000000180c067299 */ /* 0x000fe2000800120d */
[----:B------:R-:W-:Y:S01]  /*10e0*/  IMAD.U32 R2, RZ, RZ, UR5 ;  /* 0x00000005ff027e24 */ /* 0x000fe2000f8e00ff */
[----:B------:R-:W-:Y:S02]  /*10f0*/  ULOP3.LUT UR20, UR26, UR20, URZ, 0xc0, !UPT ;  /* 0x000000141a147292 */ /* 0x000fe4000f8ec03f */
[----:B------:R-:W-:Y:S02]  /*1100*/  UIADD3 UR7, -UR6, URZ, URZ ;  /* 0x0000003f06077290 */ /* 0x000fe4000fffe13f */
[----:B------:R-:W-:Y:S02]  /*1110*/  UIMAD UR19, UR19, UR6, UR20 ;  /* 0x00000006131372a4 */ /* 0x000fe4000f8e0214 */
[----:B------:R-:W-:-:S02]  /*1120*/  ULOP3.LUT UR11, UR22, UR11, URZ, 0xc0, !UPT ;  /* 0x0000000b160b7292 */ /* 0x000fc4000f8ec03f */
[----:B------:R-:W-:Y:S02]  /*1130*/  @UP1 UIMAD UR4, UR28, UR23, UR9 ;  /* 0x000000171c0412a4 */ /* 0x000fe4000f8e0209 */
[----:B------:R-:W-:-:S03]  /*1140*/  UIMAD UR6, UR7, UR25, UR27 ;  /* 0x00000019070672a4 */ /* 0x000fc6000f8e021b */
[----:B------:R-:W-:Y:S01]  /*1150*/  ULDC UR7, c[0x0][0x610] ;  /* 0x0001840000077ab9 */ /* 0x000fe20000000800 */
[----:B------:R-:W-:Y:S02]  /*1160*/  UIMAD UR6, UR6, UR10, UR11 ;  /* 0x0000000a060672a4 */ /* 0x000fe4000f8e020b */
[----:B------:R-:W-:-:S04]  /*1170*/  UIMAD UR4, UR19, UR7, UR4 ;  /* 0x00000007130472a4 */ /* 0x000fc8000f8e0204 */
[----:B------:R-:W-:Y:S02]  /*1180*/  USEL UR7, UR6, UR4, !UP1 ;  /* 0x0000000406077287 */ /* 0x000fe4000c800000 */
[----:B------:R-:W-:-:S04]  /*1190*/  USEL UR4, UR4, UR6, !UP1 ;  /* 0x0000000604047287 */ /* 0x000fc8000c800000 */
[----:B------:R-:W-:Y:S02]  /*11a0*/  IMAD.U32 R18, RZ, RZ, UR7 ;  /* 0x00000007ff127e24 */ /* 0x000fe4000f8e00ff */
[----:B------:R-:W-:-:S07]  /*11b0*/  IMAD.U32 R19, RZ, RZ, UR4 ;  /* 0x00000004ff137e24 */ /* 0x000fce000f8e00ff */
.L_x_9:
[----:B------:R-:W-:Y:S02]  /*11c0*/  ULDC UR4, c[0x0][0x28c] ;  /* 0x0000a30000047ab9 */ /* 0x000fe40000000800 */
[----:B------:R-:W-:-:S04]  /*11d0*/  UIADD3 UR4, UR4, 0x3f, URZ ;  /* 0x0000003f04047890 */ /* 0x000fc8000fffe03f */
[----:B------:R-:W-:-:S04]  /*11e0*/  USHF.R.S32.HI UR5, URZ, 0x1f, UR4 ;  /* 0x0000001f3f057899 */ /* 0x000fc80008011404 */
[----:B------:R-:W-:-:S04]  /*11f0*/  ULEA.HI UR5, UR5, UR4, URZ, 0x6 ;  /* 0x0000000405057291 */ /* 0x000fc8000f8f303f */
[----:B------:R-:W-:Y:S01]  /*1200*/  USHF.R.S32.HI UR39, URZ, 0x6, UR5 ;  /* 0x000000063f277899 */ /* 0x000fe20008011405 */
[----:B------:R-:W-:Y:S11]  /*1210*/  @!P1 BRA `(.L_x_12) ;  /* 0x0000003000489947 */ /* 0x000ff60003800000 */
[----:B------:R-:W-:-:S06]  /*1220*/  UISETP.GT.U32.AND UP1, UPT, UR18, 0x1, UPT ;  /* 0x000000011200788c */ /* 0x000fcc000bf24070 */
[----:B------:R-:W-:-:S13]  /*1230*/  PLOP3.LUT P0, PT, PT, PT, UP1, 0x80, 0x0 ;  /* 0x000000000000781c */ /* 0x000fda0003f0f018 */
[----:B------:R-:W-:Y:S05]  /*1240*/  @P0 EXIT ;  /* 0x000000000000094d */ /* 0x000fea0003800000 */
.L_x_13:
[----:B------:R-:W-:-:S08]  /*1250*/  NOP ;  /* 0x0000000000007918 */ /* 0x000fd00000000000 */
[----:B------:R-:W0:Y:S02]  /*1260*/  USETMAXREG.TRY_ALLOC.CTAPOOL UP1, 0xe8 ;  /* 0x000000e8000079c8 */ /* 0x000e240008020600 */
[----:B0-----:R-:W-:-:S13]  /*1270*/  PLOP3.LUT P0, PT, PT, PT, UP1, 0x80, 0x0 ;  /* 0x000000000000781c */ /* 0x001fda0003f0f018 */
[----:B------:R-:W-:Y:S05]  /*1280*/  @!P0 BRA `(.L_x_13) ;  /* 0xfffffffc00f08947 */ /* 0x000fea000383ffff */
[----:B------:R-:W-:-:S13]  /*1290*/  LOP3.LUT P0, RZ, R5, 0xff, RZ, 0xc0, !PT ;  /* 0x000000ff05ff7812 */ /* 0x000fda000780c0ff */
[----:B------:R-:W-:Y:S05]  /*12a0*/  @!P0 EXIT ;  /* 0x000000000000894d */ /* 0x000fea0003800000 */
[----:B------:R-:W0:Y:S01]  /*12b0*/  S2UR UR5, SR_CgaCtaId ;  /* 0x00000000000579c3 */ /* 0x000e220000008800 */
[----:B------:R-:W-:Y:S01]  /*12c0*/  VIADD R6, R0, 0xffffffff ;  /* 0xffffffff00067836 */ /* 0x000fe20000000000 */
[----:B------:R-:W-:Y:S01]  /*12d0*/  SHF.R.S32.HI R0, RZ, 0x1f, R3 ;  /* 0x0000001fff007819 */ /* 0x000fe20000011403 */
[----:B------:R-:W-:Y:S01]  /*12e0*/  USHF.R.U32.HI UR4, URZ, 0x2, UR39 ;  /* 0x000000023f047899 */ /* 0x000fe20008011627 */
[----:B------:R-:W-:Y:S02]  /*12f0*/  UMOV UR41, 0x400 ;  /* 0x0000040000297882 */ /* 0x000fe40000000000 */
[----:B------:R-:W-:Y:S01]  /*1300*/  R2UR UR43, R6 ;  /* 0x00000000062b72ca */ /* 0x000fe200000e0000 */
[----:B------:R-:W-:Y:S01]  /*1310*/  ULOP3.LUT UR42, UR39, 0x3, URZ, 0xc0, !UPT ;  /* 0x00000003272a7892 */ /* 0x000fe2000f8ec03f */
[CC--:B------:R-:W-:Y:S01]  /*1320*/  LEA.HI R4, R0.reuse, R3.reuse, RZ, 0x2 ;  /* 0x0000000300047211 */ /* 0x0c0fe200078f10ff */
[----:B------:R-:W-:Y:S01]  /*1330*/  ULOP3.LUT UR4, UR4, 0x1, URZ, 0xc0, !UPT ;  /* 0x0000000104047892 */ /* 0x000fe2000f8ec03f */
[----:B------:R-:W-:Y:S01]  /*1340*/  LEA.HI R0, R0, R3, RZ, 0x5 ;  /* 0x0000000300007211 */ /* 0x000fe200078f28ff */
[----:B------:R-:W-:Y:S01]  /*1350*/  USEL UR42, UR42, URZ, !UP0 ;  /* 0x0000003f2a2a7287 */ /* 0x000fe2000c000000 */
[--C-:B------:R-:W-:Y:S01]  /*1360*/  SHF.R.S32.HI R56, RZ, 0x2, R4.reuse ;  /* 0x00000002ff387819 */ /* 0x100fe20000011404 */
[----:B------:R-:W-:Y:S01]  /*1370*/  UISETP.EQ.U32.AND UP0, UPT, UR4, 0x1, !UP0 ;  /* 0x000000010400788c */ /* 0x000fe2000c702070 */
[----:B------:R-:W-:Y:S01]  /*1380*/  SHF.R.S32.HI R5, RZ, 0x1f, R4 ;  /* 0x0000001fff057819 */ /* 0x000fe20000011404 */
[----:B------:R-:W-:Y:S01]  /*1390*/  UISETP.LT.AND UP1, UPT, UR39, 0x1, UPT ;  /* 0x000000012700788c */ /* 0x000fe2000bf21270 */
[----:B------:R-:W-:Y:S01]  /*13a0*/  LOP3.LUT R58, R4, 0xfffffffc, RZ, 0xc0, !PT ;  /* 0xfffffffc043a7812 */ /* 0x000fe200078ec0ff */
[----:B------:R-:W-:Y:S01]  /*13b0*/  ULDC UR6, c[0x0][0x284] ;  /* 0x0000a10000067ab9 */ /* 0x000fe20000000800 */
[----:B------:R-:W-:Y:S01]  /*13c0*/  LEA.HI R5, R5, R56, RZ, 0x3 ;  /* 0x0000003805057211 */ /* 0x000fe200078f18ff */
[----:B------:R-:W-:Y:S01]  /*13d0*/  USHF.L.U32 UR43, UR43, 0x3, URZ ;  /* 0x000000032b2b7899 */ /* 0x000fe2000800063f */
[----:B------:R-:W-:Y:S01]  /*13e0*/  ISETP.NE.AND P0, PT, R6, RZ, PT ;  /* 0x000000ff0600720c */ /* 0x000fe20003f05270 */
[----:B------:R-:W-:Y:S01]  /*13f0*/  USEL UR45, UR39, 0x1, UP1 ;  /* 0x00000001272d7887 */ /* 0x000fe20008800000 */
[----:B------:R-:W-:Y:S01]  /*1400*/  LOP3.LUT R5, R5, 0xfffffff8, RZ, 0xc0, !PT ;  /* 0xfffffff805057812 */ /* 0x000fe200078ec0ff */
[----:B------:R-:W-:Y:S01]  /*1410*/  IMAD.IADD R58, R3, 0x1, -R58 ;  /* 0x00000001033a7824 */ /* 0x000fe200078e0a3a */
[----:B0-----:R-:W-:Y:S01]  /*1420*/  ULEA UR41, UR5, UR41, 0x18 ;  /* 0x0000002905297291 */ /* 0x001fe2000f8ec03f */
[----:B------:R-:W-:Y:S01]  /*1430*/  IMAD.U32 R60, RZ, RZ, UR43 ;  /* 0x0000002bff3c7e24 */ /* 0x000fe2000f8e00ff */
[----:B------:R-:W-:Y:S01]  /*1440*/  SEL R68, RZ, 0x1, P0 ;  /* 0x00000001ff447807 */ /* 0x000fe20000000000 */
[----:B------:R-:W-:Y:S01]  /*1450*/  IMAD.IADD R56, R56, 0x1, -R5 ;  /* 0x0000000138387824 */ /* 0x000fe200078e0a05 */
[----:B------:R-:W-:Y:S01]  /*1460*/  UIADD3 UR44, UR41, 0x50, URZ ;  /* 0x00000050292c7890 */ /* 0x000fe2000fffe03f */
[----:B------:R-:W-:Y:S01]  /*1470*/  SHF.R.S32.HI R5, RZ, 0x5, R0 ;  /* 0x00000005ff057819 */ /* 0x000fe20000011400 */
[----:B------:R-:W-:Y:S01]  /*1480*/  UIADD3 UR4, UR41, 0x4180, URZ ;  /* 0x0000418029047890 */ /* 0x000fe2000fffe03f */
[C---:B------:R-:W-:Y:S01]  /*1490*/  LOP3.LUT R62, R60.reuse, 0x8, RZ, 0xc0, !PT ;  /* 0x000000083c3e7812 */ /* 0x040fe200078ec0ff */
[----:B------:R-:W-:Y:S01]  /*14a0*/  UIADD3 UR5, UR41, 0x180, URZ ;  /* 0x0000018029057890 */ /* 0x000fe2000fffe03f */
[--C-:B------:R-:W-:Y:S01]  /*14b0*/  SHF.R.S32.HI R57, RZ, 0x1f, R56.reuse ;  /* 0x0000001fff397819 */ /* 0x100fe20000011438 */
[----:B------:R-:W-:Y:S01]  /*14c0*/  USHF.R.U32.HI UR4, URZ, 0x4, UR4 ;  /* 0x000000043f047899 */ /* 0x000fe20008011604 */
[C-C-:B------:R-:W-:Y:S01]  /*14d0*/  IMAD R63, R5.reuse, -0x10, -R56.reuse ;  /* 0xfffffff0053f7824 */ /* 0x140fe200078e0a38 */
[----:B------:R-:W-:Y:S01]  /*14e0*/  USHF.R.U32.HI UR5, URZ, 0x4, UR5 ;  /* 0x000000043f057899 */ /* 0x000fe20008011605 */
[----:B------:R-:W-:Y:S01]  /*14f0*/  IMAD.U32 R61, RZ, RZ, UR44 ;  /* 0x0000002cff3d7e24 */ /* 0x000fe2000f8e00ff */
[----:B------:R-:W-:Y:S01]  /*1500*/  ULOP3.LUT UR4, UR4, 0x3fff, URZ, 0xc0, !UPT ;  /* 0x00003fff04047892 */ /* 0x000fe2000f8ec03f */
[----:B------:R-:W-:Y:S01]  /*1510*/  IMAD.WIDE R56, R5, 0x10, R56 ;  /* 0x0000001005387825 */ /* 0x000fe200078e0238 */
[----:B------:R-:W-:Y:S01]  /*1520*/  ULOP3.LUT UR5, UR5, 0x3fff, URZ, 0xc0, !UPT ;  /* 0x00003fff05057892 */ /* 0x000fe2000f8ec03f */
[----:B------:R-:W-:Y:S01]  /*1530*/  LOP3.LUT R60, R60, 0x8, RZ, 0xc, !PT ;  /* 0x000000083c3c7812 */ /* 0x000fe200078e0cff */
[----:B------:R-:W-:Y:S01]  /*1540*/  USHF.L.U32 UR40, UR39, 0x1, URZ ;  /* 0x0000000127287899 */ /* 0x000fe2000800063f */
[----:B------:R-:W-:Y:S01]  /*1550*/  VIADD R59, R61, UR43 ;  /* 0x0000002b3d3b7c36 */ /* 0x000fe20008000000 */
[----:B------:R-:W-:Y:S01]  /*1560*/  LOP3.LUT R62, R62, 0x18, RZ, 0x3c, !PT ;  /* 0x000000183e3e7812 */ /* 0x000fe200078e3cff */
[----:B------:R-:W-:Y:S01]  /*1570*/  VIADD R63, R63, UR6 ;  /* 0x000000063f3f7c36 */ /* 0x000fe20008000000 */
[----:B------:R-:W-:-:S02]  /*1580*/  UIADD3 UR45, -UR45, UR39, URZ ;  /* 0x000000272d2d7290 */ /* 0x000fc4000fffe13f */
[----:B------:R-:W-:Y:S02]  /*1590*/  USEL UR46, URZ, 0x1, !UP0 ;  /* 0x000000013f2e7887 */ /* 0x000fe4000c000000 */
[----:B------:R-:W-:Y:S02]  /*15a0*/  ULOP3.LUT UR47, UR4, 0x10000, URZ, 0xfc, !UPT ;  /* 0x00010000042f7892 */ /* 0x000fe4000f8efc3f */
[----:B------:R-:W-:-:S12]  /*15b0*/  ULOP3.LUT UR48, UR5, 0x10000, URZ, 0xfc, !UPT ;  /* 0x0001000005307892 */ /* 0x000fd8000f8efc3f */
.L_x_101:
[----:B------:R-:W-:Y:S01]  /*15c0*/  SHF.L.U32 R0, R68, 0x1f, RZ ;  /* 0x0000001f44007819 */ /* 0x000fe200000006ff */
[----:B------:R-:W-:Y:S02]  /*15d0*/  ULDC UR4, c[0x0][0x28c] ;  /* 0x0000a30000047ab9 */ /* 0x000fe40000000800 */
[----:B------:R-:W-:Y:S01]  /*15e0*/  ISETP.LT.AND P1, PT, RZ, UR4, PT ;  /* 0x00000004ff007c0c */ /* 0x000fe2000bf21270 */
[----:B------:R-:W0:Y:S02]  /*15f0*/  SYNCS.PHASECHK.TRANS64.TRYWAIT P0, [R61+UR43], R0 ;  /* 0x000000003d0075a7 */ /* 0x000e24000800016b */
[----:B0-234-:R-:W-:Y:S10]  /*1600*/  @!P0 BRA `(.L_x_14) ;  /* 0x0000003c003c8947 */ /* 0x01dff40003800000 */
.L_x_123:
[----:B------:R-:W-:Y:S05]  /*1610*/  @P1 BRA `(.L_x_15) ;  /* 0x0000000000401947 */ /* 0x000fea0003800000 */
[----:B0-----:R-:W-:Y:S01]  /*1620*/  MOV R0, 0x0 ;  /* 0x0000000000007802 */ /* 0x001fe20000000f00 */
[----:B------:R-:W-:Y:S01]  /*1630*/  ULDC.64 UR4, c[0x4][0x68] ;  /* 0x01001a0000047ab9 */ /* 0x000fe20000000a00 */
[----:B------:R-:W-:Y:S01]  /*1640*/  ULDC.64 UR6, c[0x4][0x8] ;  /* 0x0100020000067ab9 */ /* 0x000fe20000000a00 */
[----:B------:R-:W-:Y:S01]  /*1650*/  IMAD.U32 R4, RZ, RZ, UR4 ;  /* 0x00000004ff047e24 */ /* 0x000fe2000f8e00ff */
[----:B------:R0:W1:Y:S01]  /*1660*/  LDC.64 R14, c[0x4][R0] ;  /* 0x01000000000e7b82 */ /* 0x0000620000000a00 */
[----:B------:R-:W-:Y:S01]  /*1670*/  IMAD.U32 R5, RZ, RZ, UR5 ;  /* 0x00000005ff057e24 */ /* 0x000fe2000f8e00ff */
[----:B------:R-:W-:Y:S01]  /*1680*/  ULDC.64 UR4, c[0x4][0x70] ;  /* 0x01001c0000047ab9 */ /* 0x000fe20000000a00 */
[----:B------:R-:W-:Y:S02]  /*1690*/  IMAD.U32 R10, RZ, RZ, UR6 ;  /* 0x00000006ff0a7e24 */ /* 0x000fe4000f8e00ff */
[----:B------:R-:W-:Y:S02]  /*16a0*/  IMAD.U32 R6, RZ, RZ, UR4 ;  /* 0x00000004ff067e24 */ /* 0x000fe4000f8e00ff */
[----:B------:R-:W-:-:S02]  /*16b0*/  IMAD.U32 R7, RZ, RZ, UR5 ;  /* 0x00000005ff077e24 */ /* 0x000fc4000f8e00ff */
[----:B------:R-:W-:Y:S02]  /*16c0*/  IMAD.U32 R11, RZ, RZ, UR7 ;  /* 0x00000007ff0b7e24 */ /* 0x000fe4000f8e00ff */
[----:B------:R-:W-:Y:S02]  /*16d0*/  IMAD.MOV.U32 R8, RZ, RZ, 0x1e1 ;  /* 0x000001e1ff087424 */ /* 0x000fe400078e00ff */
[----:B------:R-:W-:Y:S02]  /*16e0*/  IMAD.MOV.U32 R12, RZ, RZ, 0x1 ;  /* 0x00000001ff0c7424 */ /* 0x000fe400078e00ff */
[----:B0-----:R-:W-:-:S07]  /*16f0*/  IMAD.MOV.U32 R13, RZ, RZ, RZ ;  /* 0x000000ffff0d7224 */ /* 0x001fce00078e00ff */
[----:B------:R-:W-:-:S07]  /*1700*/  LEPC R20, `(.L_x_15) ;  /* 0x000000001014794e */ /* 0x000fce0000000000 */
[----:B-1---5:R-:W-:Y:S05]  /*1710*/  CALL.ABS.NOINC R14 ;  /* 0x000000000e007343 */ /* 0x022fea0003c00000 */
.L_x_15:
[----:B------:R-:W-:-:S06]  /*1720*/  ULOP3.LUT UR4, UR36, 0x1, URZ, 0xfc, !UPT ;  /* 0x0000000124047892 */ /* 0x000fcc000f8efc3f */
[----:B0-----:R-:W-:-:S05]  /*1730*/  IMAD.U32 R0, RZ, RZ, UR4 ;  /* 0x00000004ff007e24 */ /* 0x001fca000f8e00ff */
[----:B------:R-:W-:-:S13]  /*1740*/  ISETP.NE.AND P0, PT, R0, 0x3, PT ;  /* 0x000000030000780c */ /* 0x000fda0003f05270 */
[----:B------:R-:W-:Y:S05]  /*1750*/  @!P0 BRA `(.L_x_16) ;  /* 0x0000000000048947 */ /* 0x000fea0003800000 */
[----:B------:R-:W-:Y:S01]  /*1760*/  BPT.TRAP 0x1 ;  /* 0x000000040000795c */ /* 0x000fe20000300000 */
.L_x_16:
[----:B------:R-:W-:Y:S02]  /*1770*/  IMAD.U32 R3, RZ, RZ, UR42 ;  /* 0x0000002aff037e24 */ /* 0x000fe4000f8e00ff */
[----:B------:R-:W-:-:S03]  /*1780*/  IMAD.U32 R0, RZ, RZ, UR46 ;  /* 0x0000002eff007e24 */ /* 0x000fc6000f8e00ff */
[----:B------:R-:W-:Y:S02]  /*1790*/  LEA R3, R3, UR41, 0x3 ;  /* 0x0000002903037c11 */ /* 0x000fe4000f8e18ff */
[----:B------:R-:W-:-:S04]  /*17a0*/  SHF.L.U32 R0, R0, 0x1f, RZ ;  /* 0x0000001f00007819 */ /* 0x000fc800000006ff */
[----:B------:R0:W1:Y:S01]  /*17b0*/  SYNCS.PHASECHK.TRANS64.TRYWAIT P1, [R3+URZ], R0 ;  /* 0x00000000030075a7 */ /* 0x000062000802017f */
[----:B------:R-:W-:Y:S05]  /*17c0*/  @!P0 BRA `(.L_x_17) ;  /* 0x0000000000048947 */ /* 0x000fea0003800000 */
[----:B------:R-:W-:Y:S01]  /*17d0*/  BPT.TRAP 0x1 ;  /* 0x000000040000795c */ /* 0x000fe20000300000 */
.L_x_17:
[----:B-1----:R-:W-:Y:S05]  /*17e0*/  @P1 BRA `(.L_x_18) ;  /* 0x0000000000081947 */ /* 0x002fea0003800000 */
[----:B------:R-:W1:Y:S02]  /*17f0*/  SYNCS.PHASECHK.TRANS64.TRYWAIT P1, [R3+URZ], R0 ;  /* 0x00000000030075a7 */ /* 0x000e64000802017f */
[----:B-1----:R-:W-:Y:S05]  /*1800*/  @!P1 BRA `(.L_x_19) ;  /* 0x0000003800d09947 */ /* 0x002fea0003800000 */
.L_x_18:
[----:B------:R-:W-:Y:S05]  /*1810*/  WARPSYNC.ALL ;  /* 0x0000000000007948 */ /* 0x000fea0003800000 */
[----:B------:R-:W-:Y:S01]  /*1820*/  ULEA UR4, UR42, UR48, 0x8 ;  /* 0x000000302a047291 */ /* 0x000fe2000f8e403f */
[----:B------:R-:W-:Y:S01]  /*1830*/  WARPGROUP.ARRIVE ;  /* 0x00000000000079c5 */ /* 0x000fe20000000000 */
[----:B------:R-:W-:Y:S01]  /*1840*/  ULEA UR6, UR42, UR47, 0x8 ;  /* 0x0000002f2a067291 */ /* 0x000fe2000f8e403f */
[----:B01----:R-:W-:Y:S01]  /*1850*/  IMAD.U32 R0, RZ, RZ, UR45 ;  /* 0x0000002dff007e24 */ /* 0x003fe2000f8e00ff */
[----:B------:R-:W-:Y:S01]  /*1860*/  UMOV UR5, 0x80000020 ;  /* 0x8000002000057882 */ /* 0x000fe20000000000 */
[----:B------:R-:W-:-:S03]  /*1870*/  UMOV UR7, 0x80000020 ;  /* 0x8000002000077882 */ /* 0x000fc60000000000 */
[----:B------:R-:W-:-:S03]  /*1880*/  ISETP.GE.AND P1, PT, R0, 0x1, PT ;  /* 0x000000010000780c */ /* 0x000fc60003f26270 */
[----:B------:R-:W-:Y:S01]  /*1890*/  IGMMA.64x64x32.S8.S8 R24, gdesc[UR4], RZ, !UPT, gsb0 ;  /* 0x01e00000041879f1 */ /* 0x000fe2000c0410ff */
[----:B------:R-:W-:Y:S02]  /*18a0*/  UIADD3 UR4, UR4, 0x2, URZ ;  /* 0x0000000204047890 */ /* 0x000fe4000fffe03f */
[----:B------:R-:W-:Y:S01]  /*18b0*/  UIADD3 UR6, UR6, 0x2, URZ ;  /* 0x0000000206067890 */ /* 0x000fe2000fffe03f */
[----:B------:R-:W-:Y:S01]  /*18c0*/  UMOV UR5, 0x80000020 ;  /* 0x8000002000057882 */ /* 0x000fe20000000000 */
[----:B------:R-:W-:Y:S01]  /*18d0*/  UMOV UR7, 0x80000020 ;  /* 0x8000002000077882 */ /* 0x000fe20000000000 */
[----:B------:R-:W-:Y:S02]  /*18e0*/  WARPGROUP.DEPBAR.LE gsb0, 0x0 ;  /* 0x00008000000079c5 */ /* 0x000fe40000010000 */
[----:B------:R-:W-:-:S06]  /*18f0*/  WARPGROUP.ARRIVE ;  /* 0x00000000000079c5 */ /* 0x000fcc0000000000 */
[----:B------:R-:W-:Y:S03]  /*1900*/  IGMMA.64x64x32.S8.S8 R24, gdesc[UR4], R24, gsb0 ;  /* 0x01e00000041879f1 */ /* 0x000fe60008041018 */
[----:B------:R-:W-:Y:S02]  /*1910*/  WARPGROUP.DEPBAR.LE gsb0, 0x0 ;  /* 0x00008000000079c5 */ /* 0x000fe40000010000 */
[----:B------:R-:W-:Y:S05]  /*1920*/  @!P1 BRA `(.L_x_20) ;  /* 0x0000000000d49947 */ /* 0x000fea0003800000 */
[----:B------:R-:W-:Y:S01]  /*1930*/  UIADD3 UR4, UR42, 0x1, URZ ;  /* 0x000000012a047890 */ /* 0x000fe2000fffe03f */
[----:B------:R-:W-:Y:S01]  /*1940*/  IMAD.U32 R0, RZ, RZ, UR45 ;  /* 0x0000002dff007e24 */ /* 0x000fe2000f8e00ff */
[----:B------:R-:W-:Y:S02]  /*1950*/  UMOV UR9, UR42 ;  /* 0x0000002a00097c82 */ /* 0x000fe40008000000 */
[----:B------:R-:W-:-:S04]  /*1960*/  UISETP.NE.AND UP0, UPT, UR4, 0x4, UPT ;  /* 0x000000040400788c */ /* 0x000fc8000bf05270 */
[----:B------:R-:W-:Y:S02]  /*1970*/  USEL UR5, URZ, 0x1, UP0 ;  /* 0x000000013f057887 */ /* 0x000fe40008000000 */
[----:B------:R-:W-:Y:S02]  /*1980*/  USEL UR8, UR4, URZ, UP0 ;  /* 0x0000003f04087287 */ /* 0x000fe40008000000 */
[----:B------:R-:W-:-:S06]  /*1990*/  ULOP3.LUT UR5, UR46, UR5, URZ, 0x3c, !UPT ;  /* 0x000000052e057292 */ /* 0x000fcc000f8e3c3f */
[----:B------:R-:W-:-:S07]  /*19a0*/  IMAD.U32 R5, RZ, RZ, UR5 ;  /* 0x00000005ff057e24 */ /* 0x000fce000f8e00ff */
.L_x_27:
[----:B01----:R-:W-:Y:S05]  /*19b0*/  @!P0 BRA `(.L_x_21) ;  /* 0x0000000000048947 */ /* 0x003fea0003800000 */
[----:B------:R-:W-:Y:S01]  /*19c0*/  BPT.TRAP 0x1 ;  /* 0x000000040000795c */ /* 0x000fe20000300000 */
.L_x_21:
[----:B------:R-:W-:Y:S01]  /*19d0*/  ULEA UR4, UR8, UR41, 0x3 ;  /* 0x0000002908047291 */ /* 0x000fe2000f8e183f */
[----:B------:R-:W-:-:S08]  /*19e0*/  SHF.L.U32 R3, R5, 0x1f, RZ ;  /* 0x0000001f05037819 */ /* 0x000fd000000006ff */
[----:B------:R0:W1:Y:S01]  /*19f0*/  SYNCS.PHASECHK.TRANS64.TRYWAIT P1, [UR4], R3 ;  /* 0x00000003ff0075a7 */ /* 0x0000620008020144 */
[----:B------:R-:W-:Y:S05]  /*1a00*/  @!P0 BRA `(.L_x_22) ;  /* 0x0000000000048947 */ /* 0x000fea0003800000 */
[----:B------:R-:W-:Y:S01]  /*1a10*/  BPT.TRAP 0x1 ;  /* 0x000000040000795c */ /* 0x000fe20000300000 */
.L_x_22:
[----:B-1----:R-:W-:Y:S05]  /*1a20*/  @P1 BRA `(.L_x_23) ;  /* 0x0000000000081947 */ /* 0x002fea0003800000 */
[----:B------:R-:W1:Y:S02]  /*1a30*/  SYNCS.PHASECHK.TRANS64.TRYWAIT P1, [UR4], R3 ;  /* 0x00000003ff0075a7 */ /* 0x000e640008020144 */
[----:B-1----:R-:W-:Y:S05]  /*1a40*/  @!P1 BRA `(.L_x_24) ;  /* 0x0000003800549947 */ /* 0x002fea0003800000 */
.L_x_23:
[----:B------:R-:W-:Y:S01]  /*1a50*/  ULEA UR4, UR8, UR48, 0x8 ;  /* 0x0000003008047291 */ /* 0x000fe2000f8e403f */
[----:B------:R-:W-:Y:S01]  /*1a60*/  WARPGROUP.ARRIVE ;  /* 0x00000000000079c5 */ /* 0x000fe20000000000 */
[----:B------:R-:W-:Y:S01]  /*1a70*/  ULEA UR6, UR8, UR47, 0x8 ;  /* 0x0000002f08067291 */ /* 0x000fe2000f8e403f */
[----:B------:R-:W-:Y:S01]  /*1a80*/  UMOV UR5, 0x80000020 ;  /* 0x8000002000057882 */ /* 0x000fe20000000000 */
[----:B------:R-:W-:-:S07]  /*1a90*/  UMOV UR7, 0x80000020 ;  /* 0x8000002000077882 */ /* 0x000fce0000000000 */
[----:B------:R-:W-:Y:S01]  /*1aa0*/  IGMMA.64x64x32.S8.S8 R24, gdesc[UR4], R24, gsb0 ;  /* 0x01e00000041879f1 */ /* 0x000fe20008041018 */
        /* <DEDUP_REMOVED lines=9> */
[----:B------:R-:W-:Y:S01]  /*1b40*/  BPT.TRAP 0x1 ;  /* 0x000000040000795c */ /* 0x000fe20000300000 */
.L_x_25:
[----:B------:R-:W-:Y:S02]  /*1b50*/  UISETP.GT.U32.AND UP0, UPT, UR36, 0x1, UPT ;  /* 0x000000012400788c */ /* 0x000fe4000bf04070 */
[----:B------:R-:W-:-:S04]  /*1b60*/  ULEA UR4, UR9, UR41, 0x3 ;  /* 0x0000002909047291 */ /* 0x000fc8000f8e183f */
[----:B------:R-:W-:Y:S01]  /*1b70*/  UIADD3 UR4, UR4, 0x20, URZ ;  /* 0x0000002004047890 */ /* 0x000fe2000fffe03f */
[----:B------:R-:W-:-:S03]  /*1b80*/  PLOP3.LUT P1, PT, PT, PT, UP0, 0x80, 0x0 ;  /* 0x000000000000781c */ /* 0x000fc60003f2f008 */
[----:B------:R-:W-:-:S09]  /*1b90*/  UPRMT UR4, URZ, 0x654, UR4 ;  /* 0x000006543f047896 */ /* 0x000fd20008000004 */
[----:B------:R-:W-:Y:S01]  /*1ba0*/  SYNCS.ARRIVE.TRANS64.RED.A1T0 RZ, [UR4], RZ ;  /* 0x000000ffffff79a7 */ /* 0x000fe20008100404 */
[----:B------:R-:W-:Y:S05]  /*1bb0*/  @P1 BRA `(.L_x_26) ;  /* 0x0000000000041947 */ /* 0x000fea0003800000 */
[----:B------:R-:W-:Y:S01]  /*1bc0*/  BPT.TRAP 0x1 ;  /* 0x000000040000795c */ /* 0x000fe20000300000 */
.L_x_26:
[----:B------:R-:W-:Y:S01]  /*1bd0*/  UIADD3 UR8, UR8, 0x1, URZ ;  /* 0x0000000108087890 */ /* 0x000fe2000fffe03f */
[C---:B------:R-:W-:Y:S01]  /*1be0*/  ISETP.GT.AND P1, PT, R0.reuse, 0x1, PT ;  /* 0x000000010000780c */ /* 0x040fe20003f24270 */
[----:B------:R-:W-:Y:S01]  /*1bf0*/  UIADD3 UR9, UR9, 0x1, URZ ;  /* 0x0000000109097890 */ /* 0x000fe2000fffe03f */
[----:B------:R-:W-:Y:S01]  /*1c00*/  VIADD R0, R0, 0xffffffff ;  /* 0xffffffff00007836 */ /* 0x000fe20000000000 */
[----:B------:R-:W-:Y:S02]  /*1c10*/  UISETP.NE.AND UP0, UPT, UR8, 0x4, UPT ;  /* 0x000000040800788c */ /* 0x000fe4000bf05270 */
[----:B------:R-:W-:Y:S02]  /*1c20*/  UISETP.NE.AND UP1, UPT, UR9, 0x4, UPT ;  /* 0x000000040900788c */ /* 0x000fe4000bf25270 */
[----:B------:R-:W-:Y:S02]  /*1c30*/  USEL UR4, URZ, 0x1, UP0 ;  /* 0x000000013f047887 */ /* 0x000fe40008000000 */
[----:B------:R-:W-:-:S02]  /*1c40*/  USEL UR8, UR8, URZ, UP0 ;  /* 0x0000003f08087287 */ /* 0x000fc40008000000 */
[----:B------:R-:W-:Y:S02]  /*1c50*/  USEL UR9, UR9, URZ, UP1 ;  /* 0x0000003f09097287 */ /* 0x000fe40008800000 */
[----:B------:R-:W-:Y:S01]  /*1c60*/  LOP3.LUT R5, R5, UR4, RZ, 0x3c, !PT ;  /* 0x0000000405057c12 */ /* 0x000fe2000f8e3cff */
[----:B------:R-:W-:Y:S09]  /*1c70*/  @P1 BRA `(.L_x_27) ;  /* 0xfffffffc004c1947 */ /* 0x000ff2000383ffff */
.L_x_20:
[----:B------:R-:W2:Y:S01]  /*1c80*/  LDC R0, c[0x0][0x28c] ;  /* 0x0000a300ff007b82 */ /* 0x000ea20000000800 */
[----:B------:R3:W-:Y:S01]  /*1c90*/  SYNCS.ARRIVE.TRANS64.A1T0 RZ, [R60+UR44], RZ ;  /* 0x000000ff3cff79a7 */ /* 0x0007e2000810002c */
[----:B--2---:R-:W-:-:S13]  /*1ca0*/  ISETP.GE.AND P1, PT, R0, 0x1, PT ;  /* 0x000000010000780c */ /* 0x004fda0003f26270 */
[----:B---3--:R-:W-:Y:S05]  /*1cb0*/  @!P1 BRA `(.L_x_28) ;  /* 0x0000000000309947 */ /* 0x008fea0003800000 */
[----:B------:R-:W-:Y:S05]  /*1cc0*/  @!P0 BRA `(.L_x_29) ;  /* 0x0000000000048947 */ /* 0x000fea0003800000 */
[----:B------:R-:W-:Y:S01]  /*1cd0*/  BPT.TRAP 0x1 ;  /* 0x000000040000795c */ /* 0x000fe20000300000 */
.L_x_29:
[----:B------:R-:W-:Y:S02]  /*1ce0*/  UIADD3 UR4, UR45, UR42, URZ ;  /* 0x0000002a2d047290 */ /* 0x000fe4000fffe03f */
[----:B------:R-:W-:Y:S02]  /*1cf0*/  UISETP.GT.U32.AND UP0, UPT, UR36, 0x1, UPT ;  /* 0x000000012400788c */ /* 0x000fe4000bf04070 */
[----:B------:R-:W-:-:S04]  /*1d00*/  USHF.L.U32 UR4, UR4, 0x3, URZ ;  /* 0x0000000304047899 */ /* 0x000fc8000800063f */
[----:B------:R-:W-:Y:S01]  /*1d10*/  ULOP3.LUT UR4, UR4, 0x18, URZ, 0xc0, !UPT ;  /* 0x0000001804047892 */ /* 0x000fe2000f8ec03f */
[----:B------:R-:W-:-:S03]  /*1d20*/  PLOP3.LUT P0, PT, PT, PT, UP0, 0x80, 0x0 ;  /* 0x000000000000781c */ /* 0x000fc60003f0f008 */
[----:B------:R-:W-:-:S04]  /*1d30*/  UIADD3 UR4, UR41, 0x20, UR4 ;  /* 0x0000002029047890 */ /* 0x000fc8000fffe004 */
[----:B------:R-:W-:-:S09]  /*1d40*/  UPRMT UR4, URZ, 0x654, UR4 ;  /* 0x000006543f047896 */ /* 0x000fd20008000004 */
[----:B------:R-:W-:Y:S01]  /*1d50*/  SYNCS.ARRIVE.TRANS64.RED.A1T0 RZ, [UR4], RZ ;  /* 0x000000ffffff79a7 */ /* 0x000fe20008100404 */
[----:B------:R-:W-:Y:S05]  /*1d60*/  @P0 BRA `(.L_x_28) ;  /* 0x0000000000040947 */ /* 0x000fea0003800000 */
[----:B------:R-:W-:Y:S01]  /*1d70*/  BPT.TRAP 0x1 ;  /* 0x000000040000795c */ /* 0x000fe20000300000 */
.L_x_28:
[----:B------:R-:W-:Y:S01]  /*1d80*/  SHF.L.U32 R0, R68, 0x1f, RZ ;  /* 0x0000001f44007819 */ /* 0x000fe200000006ff */
[----:B------:R-:W-:Y:S01]  /*1d90*/  UIADD3 UR42, UR40, UR42, URZ ;  /* 0x0000002a282a7290 */ /* 0x000fe2000fffe03f */
[----:B------:R-:W2:Y:S01]  /*1da0*/  LDC R15, c[0x0][0x288] ;  /* 0x0000a200ff0f7b82 */ /* 0x000ea20000000800 */
[----:B------:R-:W-:Y:S02]  /*1db0*/  IMAD.SHL.U32 R8, R58, 0x2, RZ ;  /* 0x000000023a087824 */ /* 0x000fe400078e00ff */
[----:B------:R-:W-:Y:S02]  /*1dc0*/  USHF.R.U32.HI UR4, URZ, 0x2, UR42 ;  /* 0x000000023f047899 */ /* 0x000fe4000801162a */
[----:B------:R-:W-:Y:S01]  /*1dd0*/  UISETP.GT.U32.AND UP0, UPT, UR42, 0x3, UPT ;  /* 0x000000032a00788c */ /* 0x000fe2000bf04070 */
[----:B------:R-:W-:Y:S01]  /*1de0*/  SHF.R.S32.HI R9, RZ, 0x1f, R8 ;  /* 0x0000001fff097819 */ /* 0x000fe20000011408 */
[----:B------:R-:W-:Y:S01]  /*1df0*/  ULOP3.LUT UR4, UR4, 0x1, URZ, 0xc0, !UPT ;  /* 0x0000000104047892 */ /* 0x000fe2000f8ec03f */
[----:B------:R-:W3:Y:S01]  /*1e00*/  SYNCS.PHASECHK.TRANS64.TRYWAIT P0, [R61+UR43+0x10], R0 ;  /* 0x000010003d0075a7 */ /* 0x000ee2000800016b */
[----:B------:R-:W-:-:S02]  /*1e10*/  UISETP.LT.U32.AND UP0, UPT, UR40, 0x4, UP0 ;  /* 0x000000042800788c */ /* 0x000fc40008701070 */
[----:B------:R-:W-:Y:S02]  /*1e20*/  UISETP.NE.U32.AND UP1, UPT, UR4, 0x1, UPT ;  /* 0x000000010400788c */ /* 0x000fe4000bf25070 */
[----:B------:R-:W-:Y:S02]  /*1e30*/  USEL UR5, URZ, 0x1, !UP0 ;  /* 0x000000013f057887 */ /* 0x000fe4000c000000 */
[----:B------:R-:W-:Y:S02]  /*1e40*/  UISETP.GT.U32.AND UP1, UPT, UR40, 0x3, !UP1 ;  /* 0x000000032800788c */ /* 0x000fe4000cf24070 */
[----:B------:R-:W-:Y:S02]  /*1e50*/  ULOP3.LUT UR42, UR42, 0x3, URZ, 0xc0, !UPT ;  /* 0x000000032a2a7892 */ /* 0x000fe4000f8ec03f */
[----:B------:R-:W-:-:S04]  /*1e60*/  USEL UR4, URZ, 0x1, !UP1 ;  /* 0x000000013f047887 */ /* 0x000fc8000c800000 */
[----:B------:R-:W-:Y:S01]  /*1e70*/  ULOP3.LUT UR46, UR4, UR46, UR5, 0x96, !UPT ;  /* 0x0000002e042e7292 */ /* 0x000fe2000f8e9605 */
[----:B--23--:R-:W-:Y:S11]  /*1e80*/  @!P0 BRA `(.L_x_30) ;  /* 0x00000034005c8947 */ /* 0x00cff60003800000 */
.L_x_124:
[----:B--2---:R-:W-:Y:S01]  /*1e90*/  IMAD.SHL.U32 R0, R19, 0x40, RZ ;  /* 0x0000004013007824 */ /* 0x004fe200078e00ff */
[----:B------:R-:W-:Y:S01]  /*1ea0*/  ULDC UR6, c[0x0][0x284] ;  /* 0x0000a10000067ab9 */ /* 0x000fe20000000800 */
[----:B------:R-:W-:Y:S01]  /*1eb0*/  IMAD.SHL.U32 R14, R18, 0x40, RZ ;  /* 0x00000040120e7824 */ /* 0x000fe200078e00ff */
[----:B------:R-:W-:Y:S01]  /*1ec0*/  SHF.R.S32.HI R66, RZ, 0x1f, R2 ;  /* 0x0000001fff427819 */ /* 0x000fe20000011402 */
[----:B------:R-:W-:Y:S01]  /*1ed0*/  ULDC.64 UR4, c[0x0][0x5d0] ;  /* 0x0001740000047ab9 */ /* 0x000fe20000000a00 */
[----:B------:R-:W-:Y:S01]  /*1ee0*/  ISETP.GE.AND P0, PT, R0, UR6, PT ;  /* 0x0000000600007c0c */ /* 0x000fe2000bf06270 */
[----:B-1----:R-:W-:Y:S01]  /*1ef0*/  IMAD.WIDE.U32 R4, R2, UR4, R8 ;  /* 0x0000000402047c25 */ /* 0x002fe2000f8e0008 */
[----:B------:R-:W-:Y:S02]  /*1f00*/  SHF.R.S32.HI R65, RZ, 0x1f, R14 ;  /* 0x0000001fff417819 */ /* 0x000fe4000001140e */
[----:B------:R-:W-:Y:S01]  /*1f10*/  ISETP.GE.OR P0, PT, R14, R15, P0 ;  /* 0x0000000f0e00720c */ /* 0x000fe20000706670 */
[----:B0-----:R-:W-:Y:S01]  /*1f20*/  IMAD R3, R66, UR4, RZ ;  /* 0x0000000442037c24 */ /* 0x001fe2000f8e02ff */
[----:B------:R-:W-:-:S03]  /*1f30*/  IADD3 R4, P1, R14, R4, RZ ;  /* 0x000000040e047210 */ /* 0x000fc60007f3e0ff */
[----:B------:R-:W-:-:S05]  /*1f40*/  IMAD R3, R2, UR5, R3 ;  /* 0x0000000502037c24 */ /* 0x000fca000f8e0203 */
[----:B------:R-:W-:-:S03]  /*1f50*/  IADD3.X R5, R65, R5, R3, P1, !PT ;  /* 0x0000000541057210 */ /* 0x000fc60000ffe403 */
[----:B------:R-:W-:Y:S05]  /*1f60*/  @P0 BRA `(.L_x_31) ;  /* 0x0000001c00200947 */ /* 0x000fea0003800000 */
[----:B------:R-:W0:Y:S01]  /*1f70*/  LDC.64 R10, c[0x0][0x5c8] ;  /* 0x00017200ff0a7b82 */ /* 0x000e220000000a00 */
[----:B------:R-:W-:Y:S01]  /*1f80*/  IMAD.WIDE R12, R19, 0x40, R56 ;  /* 0x00000040130c7825 */ /* 0x000fe200078e0238 */
[----:B------:R-:W-:Y:S01]  /*1f90*/  ULDC.64 UR4, c[0x0][0x5c0] ;  /* 0x0001700000047ab9 */ /* 0x000fe20000000a00 */
[----:B------:R-:W-:Y:S02]  /*1fa0*/  BSSY B0, `(.L_x_31) ;  /* 0x00001c4000007945 */ /* 0x000fe40003800000 */
[----:B------:R-:W-:Y:S02]  /*1fb0*/  IMAD.IADD R67, R63, 0x1, -R0 ;  /* 0x000000013f437824 */ /* 0x000fe400078e0a00 */
[-C--:B0-----:R-:W-:Y:S02]  /*1fc0*/  IMAD R3, R13, R10.reuse, RZ ;  /* 0x0000000a0d037224 */ /* 0x081fe400078e02ff */
[----:B------:R-:W-:-:S04]  /*1fd0*/  IMAD.WIDE.U32 R4, R12, R10, R4 ;  /* 0x0000000a0c047225 */ /* 0x000fc800078e0004 */
[----:B------:R-:W-:Y:S01]  /*1fe0*/  IMAD R3, R12, R11, R3 ;  /* 0x0000000b0c037224 */ /* 0x000fe200078e0203 */
[----:B------:R-:W-:-:S03]  /*1ff0*/  IADD3 R6, P0, R4, UR4, RZ ;  /* 0x0000000404067c10 */ /* 0x000fc6000ff1e0ff */
[----:B------:R-:W-:Y:S01]  /*2000*/  IMAD.IADD R3, R5, 0x1, R3 ;  /* 0x0000000105037824 */ /* 0x000fe200078e0203 */
[----:B------:R-:W-:-:S04]  /*2010*/  LEA R4, P1, R10, R6, 0x3 ;  /* 0x000000060a047211 */ /* 0x000fc800078218ff */
[----:B------:R-:W-:Y:S01]  /*2020*/  IADD3.X R7, R3, UR5, RZ, P0, !PT ;  /* 0x0000000503077c10 */ /* 0x000fe200087fe4ff */
[----:B------:R-:W-:Y:S01]  /*2030*/  IMAD R3, R58, -0x2, R15 ;  /* 0xfffffffe3a037824 */ /* 0x000fe200078e020f */
[----:B-----5:R-:W-:Y:S02]  /*2040*/  ISETP.NE.AND P0, PT, R23, RZ, PT ;  /* 0x000000ff1700720c */ /* 0x020fe40003f05270 */
[----:B------:R-:W-:Y:S01]  /*2050*/  LEA.HI.X R5, R10, R7, R11, 0x3, P1 ;  /* 0x000000070a057211 */ /* 0x000fe200008f1c0b */
[----:B------:R-:W-:-:S10]  /*2060*/  IMAD.IADD R69, R3, 0x1, -R14 ;  /* 0x0000000103457824 */ /* 0x000fd400078e0a0e */
[----:B------:R-:W-:Y:S05]  /*2070*/  @!P0 BRA `(.L_x_32) ;  /* 0x0000001400188947 */ /* 0x000fea0003800000 */
[----:B------:R-:W0:Y:S01]  /*2080*/  LDC.64 R18, c[0x0][0x5b0] ;  /* 0x00016c00ff127b82 */ /* 0x000e220000000a00 */
[----:B------:R-:W-:Y:S01]  /*2090*/  ULDC.64 UR4, c[0x0][0x5b8] ;  /* 0x00016e0000047ab9 */ /* 0x000fe20000000a00 */
[----:B------:R-:W-:Y:S01]  /*20a0*/  ISETP.GE.AND P2, PT, R69, 0x1, PT ;  /* 0x000000014500780c */ /* 0x000fe20003f46270 */
[----:B------:R-:W-:Y:S01]  /*20b0*/  IMAD.WIDE.U32 R8, R2, UR4, R8 ;  /* 0x0000000402087c25 */ /* 0x000fe2000f8e0008 */
[----:B------:R-:W-:Y:S02]  /*20c0*/  BSSY B1, `(.L_x_33) ;  /* 0x000000e000017945 */ /* 0x000fe40003800000 */
[----:B------:R-:W-:Y:S01]  /*20d0*/  ISETP.LT.OR P4, PT, R67, 0x1, !P2 ;  /* 0x000000014300780c */ /* 0x000fe20005781670 */
[----:B------:R-:W-:Y:S01]  /*20e0*/  IMAD R3, R66, UR4, RZ ;  /* 0x0000000442037c24 */ /* 0x000fe2000f8e02ff */
[----:B------:R-:W1:Y:S01]  /*20f0*/  LDC.64 R20, c[0x0][0x5a8] ;  /* 0x00016a00ff147b82 */ /* 0x000e620000000a00 */
[----:B------:R-:W-:Y:S02]  /*2100*/  IADD3 R8, P0, R14, R8, RZ ;  /* 0x000000080e087210 */ /* 0x000fe40007f1e0ff */
[----:B------:R-:W-:-:S05]  /*2110*/  IMAD R3, R2, UR5, R3 ;  /* 0x0000000502037c24 */ /* 0x000fca000f8e0203 */
[----:B------:R-:W-:Y:S01]  /*2120*/  IADD3.X R9, R65, R9, R3, P0, !PT ;  /* 0x0000000941097210 */ /* 0x000fe200007fe403 */
[-C--:B0-----:R-:W-:Y:S02]  /*2130*/  IMAD R0, R13, R18.reuse, RZ ;  /* 0x000000120d007224 */ /* 0x081fe400078e02ff */
[----:B------:R-:W-:-:S04]  /*2140*/  IMAD.WIDE.U32 R2, R12, R18, R8 ;  /* 0x000000120c027225 */ /* 0x000fc800078e0008 */
[----:B------:R-:W-:Y:S01]  /*2150*/  IMAD R15, R12, R19, R0 ;  /* 0x000000130c0f7224 */ /* 0x000fe200078e0200 */
[----:B-1----:R-:W-:-:S04]  /*2160*/  IADD3 R2, P0, R2, R20, RZ ;  /* 0x0000001402027210 */ /* 0x002fc80007f1e0ff */
[----:B------:R-:W-:Y:S01]  /*2170*/  IADD3.X R3, R21, R3, R15, P0, !PT ;  /* 0x0000000315037210 */ /* 0x000fe200007fe40f */
[----:B------:R-:W-:Y:S08]  /*2180*/  @P4 BRA `(.L_x_34) ;  /* 0x0000000000044947 */ /* 0x000ff00003800000 */
[----:B------:R0:W5:Y:S02]  /*2190*/  LDG.E.U8 R64, desc[UR52][R2.64] ;  /* 0x0000003402407981 */ /* 0x000164000c1e1100 */
.L_x_34:
[----:B------:R-:W-:Y:S05]  /*21a0*/  BSYNC B1 ;  /* 0x0000000000017941 */ /* 0x000fea0003800000 */
.L_x_33:
[----:B-----5:R-:W-:Y:S01]  /*21b0*/  LOP3.LUT R0, R64, 0xffff, RZ, 0xc0, !PT ;  /* 0x0000ffff40007812 */ /* 0x020fe200078ec0ff */
[C---:B------:R-:W-:Y:S01]  /*21c0*/  IMAD.SHL.U32 R10, R18.reuse, 0x8, RZ ;  /* 0x00000008120a7824 */ /* 0x040fe200078e00ff */
[----:B------:R-:W-:Y:S01]  /*21d0*/  SHF.L.U64.HI R11, R18, 0x3, R19 ;  /* 0x00000003120b7819 */ /* 0x000fe20000010213 */
[----:B------:R-:W-:Y:S01]  /*21e0*/  BSSY B1, `(.L_x_35) ;  /* 0x0000016000017945 */ /* 0x000fe20003800000 */
[----:B------:R-:W-:Y:S02]  /*21f0*/  ISETP.GE.AND P1, PT, R69, 0x2, PT ;  /* 0x000000024500780c */ /* 0x000fe40003f26270 */
[----:B------:R-:W-:Y:S01]  /*2200*/  PRMT R0, R0, 0x8880, RZ ;  /* 0x0000888000007816 */ /* 0x000fe200000000ff */
[----:B------:R-:W-:Y:S01]  /*2210*/  IMAD.WIDE.U32 R10, R12, R18, R10 ;  /* 0x000000120c0a7225 */ /* 0x000fe200078e000a */
[C---:B------:R-:W-:Y:S02]  /*2220*/  ISETP.LT.OR P6, PT, R67.reuse, 0x1, !P1 ;  /* 0x000000014300780c */ /* 0x040fe40004fc1670 */
[----:B------:R-:W-:Y:S01]  /*2230*/  ISETP.LT.OR P2, PT, R67, 0x9, !P2 ;  /* 0x000000094300780c */ /* 0x000fe20005741670 */
[----:B------:R-:W-:Y:S01]  /*2240*/  IMAD R13, R0, R23, RZ ;  /* 0x00000017000d7224 */ /* 0x000fe200078e02ff */
[----:B------:R-:W-:Y:S01]  /*2250*/  IADD3 R8, P0, P3, R8, R20, R10 ;  /* 0x0000001408087210 */ /* 0x000fe20007b1e00a */
[----:B------:R-:W-:Y:S01]  /*2260*/  IMAD.IADD R0, R15, 0x1, R11 ;  /* 0x000000010f007824 */ /* 0x000fe200078e020b */
[----:B------:R-:W-:Y:S01]  /*2270*/  ISETP.LT.OR P1, PT, R67, 0x9, !P1 ;  /* 0x000000094300780c */ /* 0x000fe20004f21670 */
[----:B------:R-:W-:-:S03]  /*2280*/  @!P4 IMAD R11, R24, R22, R13 ;  /* 0x00000016180bc224 */ /* 0x000fc600078e020d */
[----:B------:R-:W-:Y:S02]  /*2290*/  IADD3.X R9, R9, R21, R0, P0, P3 ;  /* 0x0000001509097210 */ /* 0x000fe400007e6400 */
[C---:B------:R-:W-:Y:S01]  /*22a0*/  ISETP.GE.AND P3, PT, R69.reuse, 0x9, PT ;  /* 0x000000094500780c */ /* 0x040fe20003f66270 */
[----:B------:R1:W-:Y:S01]  /*22b0*/  @!P4 STG.E.U8 desc[UR52][R6.64], R11 ;  /* 0x0000000b0600c986 */ /* 0x0003e2000c101134 */
[----:B------:R-:W-:Y:S02]  /*22c0*/  ISETP.GE.AND P0, PT, R69, 0xa, PT ;  /* 0x0000000a4500780c */ /* 0x000fe40003f06270 */
[C---:B------:R-:W-:Y:S02]  /*22d0*/  ISETP.LT.OR P5, PT, R67.reuse, 0x1, !P3 ;  /* 0x000000014300780c */ /* 0x040fe40005fa1670 */
[C---:B------:R-:W-:Y:S02]  /*22e0*/  ISETP.LT.OR P4, PT, R67.reuse, 0x1, !P0 ;  /* 0x000000014300780c */ /* 0x040fe40004781670 */
[----:B------:R-:W-:Y:S01]  /*22f0*/  ISETP.LT.OR P3, PT, R67, 0x9, !P3 ;  /* 0x000000094300780c */ /* 0x000fe20005f61670 */
[----:B------:R-:W-:-:S12]  /*2300*/  @P6 BRA `(.L_x_36) ;  /* 0x00000000000c6947 */ /* 0x000fd80003800000 */
[----:B------:R-:W2:Y:S02]  /*2310*/  LDG.E.U8 R64, desc[UR52][R2.64+0x1] ;  /* 0x0000013402407981 */ /* 0x000ea4000c1e1100 */
[----:B--2---:R-:W-:-:S05]  /*2320*/  PRMT R0, R64, 0x8880, RZ ;  /* 0x0000888040007816 */ /* 0x004fca00000000ff */
[----:B------:R-:W-:-:S07]  /*2330*/  IMAD R13, R0, R23, RZ ;  /* 0x00000017000d7224 */ /* 0x000fce00078e02ff */
.L_x_36:
[----:B------:R-:W-:Y:S05]  /*2340*/  BSYNC B1 ;  /* 0x0000000000017941 */ /* 0x000fea0003800000 */
.L_x_35:
[----:B------:R-:W-:Y:S01]  /*2350*/  @!P6 IMAD R25, R25, R22, R13 ;  /* 0x000000161919e224 */ /* 0x000fe200078e020d */
[----:B------:R-:W-:Y:S04]  /*2360*/  BSSY B1, `(.L_x_37) ;  /* 0x0000006000017945 */ /* 0x000fe80003800000 */
[----:B------:R2:W-:Y:S01]  /*2370*/  @!P6 STG.E.U8 desc[UR52][R6.64+0x1], R25 ;  /* 0x000001190600e986 */ /* 0x0005e2000c101134 */
[----:B------:R-:W-:Y:S05]  /*2380*/  @P2 BRA `(.L_x_38) ;  /* 0x00000000000c2947 */ /* 0x000fea0003800000 */
[----:B------:R-:W3:Y:S02]  /*2390*/  LDG.E.U8 R64, desc[UR52][R8.64] ;  /* 0x0000003408407981 */ /* 0x000ee4000c1e1100 */
[----:B---3--:R-:W-:-:S05]  /*23a0*/  PRMT R0, R64, 0x8880, RZ ;  /* 0x0000888040007816 */ /* 0x008fca00000000ff */
[----:B------:R-:W-:-:S07]  /*23b0*/  IMAD R13, R0, R23, RZ ;  /* 0x00000017000d7224 */ /* 0x000fce00078e02ff */
.L_x_38:
[----:B------:R-:W-:Y:S05]  /*23c0*/  BSYNC B1 ;  /* 0x0000000000017941 */ /* 0x000fea0003800000 */
.L_x_37:
[----:B-1----:R-:W-:Y:S01]  /*23d0*/  @!P2 IMAD R11, R26, R22, R13 ;  /* 0x000000161a0ba224 */ /* 0x002fe200078e020d */
[----:B------:R-:W-:Y:S04]  /*23e0*/  BSSY B1, `(.L_x_39) ;  /* 0x0000006000017945 */ /* 0x000fe80003800000 */
[----:B------:R1:W-:Y:S01]  /*23f0*/  @!P2 STG.E.U8 desc[UR52][R4.64], R11 ;  /* 0x0000000b0400a986 */ /* 0x0003e2000c101134 */
[----:B------:R-:W-:Y:S05]  /*2400*/  @P1 BRA `(.L_x_40) ;  /* 0x00000000000c1947 */ /* 0x000fea0003800000 */
[----:B------:R-:W3:Y:S02]  /*2410*/  LDG.E.U8 R64, desc[UR52][R8.64+0x1] ;  /* 0x0000013408407981 */ /* 0x000ee4000c1e1100 */
[----:B---3--:R-:W-:-:S05]  /*2420*/  PRMT R0, R64, 0x8880, RZ ;  /* 0x0000888040007816 */ /* 0x008fca00000000ff */
[----:B------:R-:W-:-:S07]  /*2430*/  IMAD R13, R0, R23, RZ ;  /* 0x00000017000d7224 */ /* 0x000fce00078e02ff */
.L_x_40:
[----:B------:R-:W-:Y:S05]  /*2440*/  BSYNC B1 ;  /* 0x0000000000017941 */ /* 0x000fea0003800000 */
.L_x_39:
[----:B------:R-:W-:Y:S01]  /*2450*/  @!P1 IMAD R27, R27, R22, R13 ;  /* 0x000000161b1b9224 */ /* 0x000fe200078e020d */
[----:B------:R-:W-:Y:S04]  /*2460*/  BSSY B1, `(.L_x_41) ;  /* 0x0000006000017945 */ /* 0x000fe80003800000 */
[----:B------:R3:W-:Y:S01]  /*2470*/  @!P1 STG.E.U8 desc[UR52][R4.64+0x1], R27 ;  /* 0x0000011b04009986 */ /* 0x0007e2000c101134 */
[----:B------:R-:W-:Y:S05]  /*2480*/  @P5 BRA `(.L_x_42) ;  /* 0x00000000000c5947 */ /* 0x000fea0003800000 */
[----:B------:R-:W4:Y:S02]  /*2490*/  LDG.E.U8 R64, desc[UR52][R2.64+0x8] ;  /* 0x0000083402407981 */ /* 0x000f24000c1e1100 */
[----:B----4-:R-:W-:-:S05]  /*24a0*/  PRMT R0, R64, 0x8880, RZ ;  /* 0x0000888040007816 */ /* 0x010fca00000000ff */
[----:B------:R-:W-:-:S07]  /*24b0*/  IMAD R13, R0, R23, RZ ;  /* 0x00000017000d7224 */ /* 0x000fce00078e02ff */
.L_x_42:
[----:B------:R-:W-:Y:S05]  /*24c0*/  BSYNC B1 ;  /* 0x0000000000017941 */ /* 0x000fea0003800000 */
.L_x_41:
[----:B-1----:R-:W-:Y:S01]  /*24d0*/  @!P5 IMAD R11, R28, R22, R13 ;  /* 0x000000161c0bd224 */ /* 0x002fe200078e020d */
[----:B------:R-:W-:Y:S04]  /*24e0*/  BSSY B1, `(.L_x_43) ;  /* 0x0000006000017945 */ /* 0x000fe80003800000 */
[----:B------:R1:W-:Y:S01]  /*24f0*/  @!P5 STG.E.U8 desc[UR52][R6.64+0x8], R11 ;  /* 0x0000080b0600d986 */ /* 0x0003e2000c101134 */
[----:B------:R-:W-:Y:S05]  /*2500*/  @P4 BRA `(.L_x_44) ;  /* 0x00000000000c4947 */ /* 0x000fea0003800000 */
[----:B------:R-:W4:Y:S02]  /*2510*/  LDG.E.U8 R64, desc[UR52][R2.64+0x9] ;  /* 0x0000093402407981 */ /* 0x000f24000c1e1100 */
[----:B----4-:R-:W-:-:S05]  /*2520*/  PRMT R0, R64, 0x8880, RZ ;  /* 0x0000888040007816 */ /* 0x010fca00000000ff */
[----:B------:R-:W-:-:S07]  /*2530*/  IMAD R13, R0, R23, RZ ;  /* 0x00000017000d7224 */ /* 0x000fce00078e02ff */
.L_x_44:
[----:B------:R-:W-:Y:S05]  /*2540*/  BSYNC B1 ;  /* 0x0000000000017941 */ /* 0x000fea0003800000 */
.L_x_43:
[----:B------:R-:W-:Y:S01]  /*2550*/  @!P4 IMAD R29, R29, R22, R13 ;  /* 0x000000161d1dc224 */ /* 0x000fe200078e020d */
[----:B------:R-:W-:Y:S04]  /*2560*/  BSSY B1, `(.L_x_45) ;  /* 0x0000006000017945 */ /* 0x000fe80003800000 */
[----:B------:R4:W-:Y:S01]  /*2570*/  @!P4 STG.E.U8 desc[UR52][R6.64+0x9], R29 ;  /* 0x0000091d0600c986 */ /* 0x0009e2000c101134 */
[----:B------:R-:W-:Y:S05]  /*2580*/  @P3 BRA `(.L_x_46) ;  /* 0x00000000000c3947 */ /* 0x000fea0003800000 */
[----:B------:R-:W5:Y:S02]  /*2590*/  LDG.E.U8 R64, desc[UR52][R8.64+0x8] ;  /* 0x0000083408407981 */ /* 0x000f64000c1e1100 */
[----:B-----5:R-:W-:-:S05]  /*25a0*/  PRMT R0, R64, 0x8880, RZ ;  /* 0x0000888040007816 */ /* 0x020fca00000000ff */
[----:B------:R-:W-:-:S07]  /*25b0*/  IMAD R13, R0, R23, RZ ;  /* 0x00000017000d7224 */ /* 0x000fce00078e02ff */
.L_x_46:
[----:B------:R-:W-:Y:S05]  /*25c0*/  BSYNC B1 ;  /* 0x0000000000017941 */ /* 0x000fea0003800000 */
.L_x_45:
[----:B------:R-:W-:Y:S01]  /*25d0*/  ISETP.LT.OR P0, PT, R67, 0x9, !P0 ;  /* 0x000000094300780c */ /* 0x000fe20004701670 */
[----:B-1----:R-:W-:Y:S01]  /*25e0*/  @!P3 IMAD R11, R30, R22, R13 ;  /* 0x000000161e0bb224 */ /* 0x002fe200078e020d */
[C---:B------:R-:W-:Y:S01]  /*25f0*/  ISETP.GE.AND P4, PT, R69.reuse, 0x11, PT ;  /* 0x000000114500780c */ /* 0x040fe20003f86270 */
[----:B------:R-:W-:Y:S01]  /*2600*/  BSSY B1, `(.L_x_47) ;  /* 0x000000d000017945 */ /* 0x000fe20003800000 */
[C---:B------:R-:W-:Y:S02]  /*2610*/  ISETP.GE.AND P2, PT, R69.reuse, 0x12, PT ;  /* 0x000000124500780c */ /* 0x040fe40003f46270 */
[----:B------:R-:W-:Y:S01]  /*2620*/  ISETP.GE.AND P1, PT, R69, 0x19, PT ;  /* 0x000000194500780c */ /* 0x000fe20003f26270 */
[----:B------:R1:W-:Y:S01]  /*2630*/  @!P3 STG.E.U8 desc[UR52][R4.64+0x8], R11 ;  /* 0x0000080b0400b986 */ /* 0x0003e2000c101134 */
[C---:B------:R-:W-:Y:S02]  /*2640*/  ISETP.LT.OR P5, PT, R67.reuse, 0x1, !P4 ;  /* 0x000000014300780c */ /* 0x040fe400067a1670 */
[----:B------:R-:W-:-:S02]  /*2650*/  ISETP.LT.OR P3, PT, R67, 0x1, !P2 ;  /* 0x000000014300780c */ /* 0x000fc40005761670 */
[C---:B------:R-:W-:Y:S02]  /*2660*/  ISETP.LT.OR P6, PT, R67.reuse, 0x9, !P2 ;  /* 0x000000094300780c */ /* 0x040fe400057c1670 */
[C---:B------:R-:W-:Y:S02]  /*2670*/  ISETP.LT.OR P4, PT, R67.reuse, 0x9, !P4 ;  /* 0x000000094300780c */ /* 0x040fe40006781670 */
[----:B------:R-:W-:Y:S01]  /*2680*/  ISETP.LT.OR P2, PT, R67, 0x1, !P1 ;  /* 0x000000014300780c */ /* 0x000fe20004f41670 */
[----:B------:R-:W-:-:S12]  /*2690*/  @P0 BRA `(.L_x_48) ;  /* 0x00000000000c0947 */ /* 0x000fd80003800000 */
[----:B------:R-:W5:Y:S02]  /*26a0*/  LDG.E.U8 R64, desc[UR52][R8.64+0x9] ;  /* 0x0000093408407981 */ /* 0x000f64000c1e1100 */
[----:B-----5:R-:W-:-:S05]  /*26b0*/  PRMT R0, R64, 0x8880, RZ ;  /* 0x0000888040007816 */ /* 0x020fca00000000ff */
[----:B------:R-:W-:-:S07]  /*26c0*/  IMAD R13, R0, R23, RZ ;  /* 0x00000017000d7224 */ /* 0x000fce00078e02ff */
.L_x_48:
[----:B------:R-:W-:Y:S05]  /*26d0*/  BSYNC B1 ;  /* 0x0000000000017941 */ /* 0x000fea0003800000 */
.L_x_47:
[----:B------:R-:W-:Y:S01]  /*26e0*/  @!P0 IMAD R31, R31, R22, R13 ;  /* 0x000000161f1f8224 */ /* 0x000fe200078e020d */
[----:B------:R-:W-:Y:S04]  /*26f0*/  BSSY B1, `(.L_x_49) ;  /* 0x0000006000017945 */ /* 0x000fe80003800000 */
[----:B------:R0:W-:Y:S01]  /*2700*/  @!P0 STG.E.U8 desc[UR52][R4.64+0x9], R31 ;  /* 0x0000091f04008986 */ /* 0x0001e2000c101134 */
[----:B------:R-:W-:Y:S05]  /*2710*/  @P5 BRA `(.L_x_50) ;  /* 0x00000000000c5947 */ /* 0x000fea0003800000 */
[----:B------:R-:W5:Y:S02]  /*2720*/  LDG.E.U8 R64, desc[UR52][R2.64+0x10] ;  /* 0x0000103402407981 */ /* 0x000f64000c1e1100 */
[----:B-----5:R-:W-:-:S05]  /*2730*/  PRMT R0, R64, 0x8880, RZ ;  /* 0x0000888040007816 */ /* 0x020fca00000000ff */
[----:B------:R-:W-:-:S07]  /*2740*/  IMAD R13, R0, R23, RZ ;  /* 0x00000017000d7224 */ /* 0x000fce00078e02ff */
.L_x_50:
[----:B------:R-:W-:Y:S05]  /*2750*/  BSYNC B1 ;  /* 0x0000000000017941 */ /* 0x000fea0003800000 */
.L_x_49:
[----:B-1----:R-:W-:Y:S01]  /*2760*/  @!P5 IMAD R11, R32, R22, R13 ;  /* 0x00000016200bd224 */ /* 0x002fe200078e020d */
[----:B------:R-:W-:Y:S04]  /*2770*/  BSSY B1, `(.L_x_51) ;  /* 0x0000006000017945 */ /* 0x000fe80003800000 */
[----:B------:R1:W-:Y:S01]  /*2780*/  @!P5 STG.E.U8 desc[UR52][R6.64+0x10], R11 ;  /* 0x0000100b0600d986 */ /* 0x0003e2000c101134 */
[----:B------:R-:W-:Y:S05]  /*2790*/  @P3 BRA `(.L_x_52) ;  /* 0x00000000000c3947 */ /* 0x000fea0003800000 */
[----:B------:R-:W5:Y:S02]  /*27a0*/  LDG.E.U8 R64, desc[UR52][R2.64+0x11] ;  /* 0x0000113402407981 */ /* 0x000f64000c1e1100 */
[----:B-----5:R-:W-:-:S05]  /*27b0*/  PRMT R0, R64, 0x8880, RZ ;  /* 0x0000888040007816 */ /* 0x020fca00000000ff */
[----:B------:R-:W-:-:S07]  /*27c0*/  IMAD R13, R0, R23, RZ ;  /* 0x00000017000d7224 */ /* 0x000fce00078e02ff */
.L_x_52:
[----:B------:R-:W-:Y:S05]  /*27d0*/  BSYNC B1 ;  /* 0x0000000000017941 */ /* 0x000fea0003800000 */
.L_x_51:
[----:B------:R-:W-:Y:S01]  /*27e0*/  @!P3 IMAD R33, R33, R22, R13 ;  /* 0x000000162121b224 */ /* 0x000fe200078e020d */
[----:B------:R-:W-:Y:S04]  /*27f0*/  BSSY B1, `(.L_x_53) ;  /* 0x0000006000017945 */ /* 0x000fe80003800000 */
[----:B------:R0:W-:Y:S01]  /*2800*/  @!P3 STG.E.U8 desc[UR52][R6.64+0x11], R33 ;  /* 0x000011210600b986 */ /* 0x0001e2000c101134 */
[----:B------:R-:W-:Y:S05]  /*2810*/  @P4 BRA `(.L_x_54) ;  /* 0x00000000000c4947 */ /* 0x000fea0003800000 */
[----:B------:R-:W5:Y:S02]  /*2820*/  LDG.E.U8 R64, desc[UR52][R8.64+0x10] ;  /* 0x0000103408407981 */ /* 0x000f64000c1e1100 */
[----:B-----5:R-:W-:-:S05]  /*2830*/  PRMT R0, R64, 0x8880, RZ ;  /* 0x0000888040007816 */ /* 0x020fca00000000ff */
[----:B------:R-:W-:-:S07]  /*2840*/  IMAD R13, R0, R23, RZ ;  /* 0x00000017000d7224 */ /* 0x000fce00078e02ff */
.L_x_54:
[----:B------:R-:W-:Y:S05]  /*2850*/  BSYNC B1 ;  /* 0x0000000000017941 */ /* 0x000fea0003800000 */
.L_x_53:
[----:B-1----:R-:W-:Y:S01]  /*2860*/  @!P4 IMAD R11, R34, R22, R13 ;  /* 0x00000016220bc224 */ /* 0x002fe200078e020d */
[----:B------:R-:W-:Y:S04]  /*2870*/  BSSY B1, `(.L_x_55) ;  /* 0x0000006000017945 */ /* 0x000fe80003800000 */
[----:B------:R1:W-:Y:S01]  /*2880*/  @!P4 STG.E.U8 desc[UR52][R4.64+0x10], R11 ;  /* 0x0000100b0400c986 */ /* 0x0003e2000c101134 */
[----:B------:R-:W-:Y:S05]  /*2890*/  @P6 BRA `(.L_x_56) ;  /* 0x00000000000c6947 */ /* 0x000fea0003800000 */
[----:B------:R-:W5:Y:S02]  /*28a0*/  LDG.E.U8 R64, desc[UR52][R8.64+0x11] ;  /* 0x0000113408407981 */ /* 0x000f64000c1e1100 */
[----:B-----5:R-:W-:-:S05]  /*28b0*/  PRMT R0, R64, 0x8880, RZ ;  /* 0x0000888040007816 */ /* 0x020fca00000000ff */
[----:B------:R-:W-:-:S07]  /*28c0*/  IMAD R13, R0, R23, RZ ;  /* 0x00000017000d7224 */ /* 0x000fce00078e02ff */
.L_x_56:
[----:B------:R-:W-:Y:S05]  /*28d0*/  BSYNC B1 ;  /* 0x0000000000017941 */ /* 0x000fea0003800000 */
.L_x_55:
[----:B------:R-:W-:Y:S01]  /*28e0*/  @!P6 IMAD R35, R35, R22, R13 ;  /* 0x000000162323e224 */ /* 0x000fe200078e020d */
[----:B------:R-:W-:Y:S04]  /*28f0*/  BSSY B1, `(.L_x_57) ;  /* 0x0000006000017945 */ /* 0x000fe80003800000 */
[----:B------:R0:W-:Y:S01]  /*2900*/  @!P6 STG.E.U8 desc[UR52][R4.64+0x11], R35 ;  /* 0x000011230400e986 */ /* 0x0001e2000c101134 */
[----:B------:R-:W-:Y:S05]  /*2910*/  @P2 BRA `(.L_x_58) ;  /* 0x00000000000c2947 */ /* 0x000fea0003800000 */
[----:B------:R-:W5:Y:S02]  /*2920*/  LDG.E.U8 R64, desc[UR52][R2.64+0x18] ;  /* 0x0000183402407981 */ /* 0x000f64000c1e1100 */
[----:B-----5:R-:W-:-:S05]  /*2930*/  PRMT R0, R64, 0x8880, RZ ;  /* 0x0000888040007816 */ /* 0x020fca00000000ff */
[----:B------:R-:W-:-:S07]  /*2940*/  IMAD R13, R0, R23, RZ ;  /* 0x00000017000d7224 */ /* 0x000fce00078e02ff */
.L_x_58:
[----:B------:R-:W-:Y:S05]  /*2950*/  BSYNC B1 ;  /* 0x0000000000017941 */ /* 0x000fea0003800000 */
.L_x_57:
[C---:B------:R-:W-:Y:S01]  /*2960*/  ISETP.GE.AND P0, PT, R69.reuse, 0x1a, PT ;  /* 0x0000001a4500780c */ /* 0x040fe20003f06270 */
[----:B-1----:R-:W-:Y:S01]  /*2970*/  @!P2 IMAD R11, R36, R22, R13 ;  /* 0x00000016240ba224 */ /* 0x002fe200078e020d */
[----:B------:R-:W-:Y:S01]  /*2980*/  ISETP.GE.AND P3, PT, R69, 0x21, PT ;  /* 0x000000214500780c */ /* 0x000fe20003f66270 */
[----:B------:R-:W-:Y:S01]  /*2990*/  BSSY B1, `(.L_x_59) ;  /* 0x000000d000017945 */ /* 0x000fe20003800000 */
[----:B------:R-:W-:Y:S02]  /*29a0*/  ISETP.LT.OR P6, PT, R67, 0x1, !P0 ;  /* 0x000000014300780c */ /* 0x000fe400047c1670 */
[----:B------:R1:W-:Y:S01]  /*29b0*/  @!P2 STG.E.U8 desc[UR52][R6.64+0x18], R11 ;  /* 0x0000180b0600a986 */ /* 0x0003e2000c101134 */
[----:B------:R-:W-:Y:S02]  /*29c0*/  ISETP.GE.AND P2, PT, R69, 0x22, PT ;  /* 0x000000224500780c */ /* 0x000fe40003f46270 */
[C---:B------:R-:W-:Y:S02]  /*29d0*/  ISETP.LT.OR P5, PT, R67.reuse, 0x1, !P3 ;  /* 0x000000014300780c */ /* 0x040fe40005fa1670 */
[----:B------:R-:W-:-:S02]  /*29e0*/  ISETP.LT.OR P1, PT, R67, 0x9, !P1 ;  /* 0x000000094300780c */ /* 0x000fc40004f21670 */
[C---:B------:R-:W-:Y:S02]  /*29f0*/  ISETP.LT.OR P0, PT, R67.reuse, 0x9, !P0 ;  /* 0x000000094300780c */ /* 0x040fe40004701670 */
[C---:B------:R-:W-:Y:S02]  /*2a00*/  ISETP.LT.OR P4, PT, R67.reuse, 0x1, !P2 ;  /* 0x000000014300780c */ /* 0x040fe40005781670 */
[----:B------:R-:W-:Y:S01]  /*2a10*/  ISETP.LT.OR P3, PT, R67, 0x9, !P3 ;  /* 0x000000094300780c */ /* 0x000fe20005f61670 */
[----:B-1----:R-:W-:-:S12]  /*2a20*/  @P6 BRA `(.L_x_60) ;  /* 0x00000000000c6947 */ /* 0x002fd80003800000 */
[----:B------:R-:W5:Y:S02]  /*2a30*/  LDG.E.U8 R64, desc[UR52][R2.64+0x19] ;  /* 0x0000193402407981 */ /* 0x000f64000c1e1100 */
[----:B-----5:R-:W-:-:S05]  /*2a40*/  PRMT R0, R64, 0x8880, RZ ;  /* 0x0000888040007816 */ /* 0x020fca00000000ff */
[----:B------:R-:W-:-:S07]  /*2a50*/  IMAD R13, R0, R23, RZ ;  /* 0x00000017000d7224 */ /* 0x000fce00078e02ff */
.L_x_60:
[----:B------:R-:W-:Y:S05]  /*2a60*/  BSYNC B1 ;  /* 0x0000000000017941 */ /* 0x000fea0003800000 */
.L_x_59:
[----:B------:R-:W-:Y:S01]  /*2a70*/  @!P6 IMAD R37, R37, R22, R13 ;  /* 0x000000162525e224 */ /* 0x000fe200078e020d */
[----:B------:R-:W-:Y:S04]  /*2a80*/  BSSY B1, `(.L_x_61) ;  /* 0x0000006000017945 */ /* 0x000fe80003800000 */
[----:B------:R1:W-:Y:S01]  /*2a90*/  @!P6 STG.E.U8 desc[UR52][R6.64+0x19], R37 ;  /* 0x000019250600e986 */ /* 0x0003e2000c101134 */
[----:B------:R-:W-:Y:S05]  /*2aa0*/  @P1 BRA `(.L_x_62) ;  /* 0x00000000000c1947 */ /* 0x000fea0003800000 */
[----:B------:R-:W5:Y:S02]  /*2ab0*/  LDG.E.U8 R64, desc[UR52][R8.64+0x18] ;  /* 0x0000183408407981 */ /* 0x000f64000c1e1100 */
[----:B-----5:R-:W-:-:S05]  /*2ac0*/  PRMT R0, R64, 0x8880, RZ ;  /* 0x0000888040007816 */ /* 0x020fca00000000ff */
[----:B------:R-:W-:-:S07]  /*2ad0*/  IMAD R13, R0, R23, RZ ;  /* 0x00000017000d7224 */ /* 0x000fce00078e02ff */
.L_x_62:
[----:B------:R-:W-:Y:S05]  /*2ae0*/  BSYNC B1 ;  /* 0x0000000000017941 */ /* 0x000fea0003800000 */
.L_x_61:
[----:B------:R-:W-:Y:S01]  /*2af0*/  @!P1 IMAD R11, R38, R22, R13 ;  /* 0x00000016260b9224 */ /* 0x000fe200078e020d */
[----:B------:R-:W-:Y:S04]  /*2b00*/  BSSY B1, `(.L_x_63) ;  /* 0x0000006000017945 */ /* 0x000fe80003800000 */
[----:B------:R0:W-:Y:S01]  /*2b10*/  @!P1 STG.E.U8 desc[UR52][R4.64+0x18], R11 ;  /* 0x0000180b04009986 */ /* 0x0001e2000c101134 */
[----:B------:R-:W-:Y:S05]  /*2b20*/  @P0 BRA `(.L_x_64) ;  /* 0x00000000000c0947 */ /* 0x000fea0003800000 */
[----:B------:R-:W5:Y:S02]  /*2b30*/  LDG.E.U8 R64, desc[UR52][R8.64+0x19] ;  /* 0x0000193408407981 */ /* 0x000f64000c1e1100 */
[----:B-----5:R-:W-:-:S05]  /*2b40*/  PRMT R0, R64, 0x8880, RZ ;  /* 0x0000888040007816 */ /* 0x020fca00000000ff */
[----:B------:R-:W-:-:S07]  /*2b50*/  IMAD R13, R0, R23, RZ ;  /* 0x00000017000d7224 */ /* 0x000fce00078e02ff */
.L_x_64:
[----:B------:R-:W-:Y:S05]  /*2b60*/  BSYNC B1 ;  /* 0x0000000000017941 */ /* 0x000fea0003800000 */
.L_x_63:
[----:B------:R-:W-:Y:S01]  /*2b70*/  @!P0 IMAD R39, R39, R22, R13 ;  /* 0x0000001627278224 */ /* 0x000fe200078e020d */
[----:B------:R-:W-:Y:S04]  /*2b80*/  BSSY B1, `(.L_x_65) ;  /* 0x0000006000017945 */ /* 0x000fe80003800000 */
[----:B------:R0:W-:Y:S01]  /*2b90*/  @!P0 STG.E.U8 desc[UR52][R4.64+0x19], R39 ;  /* 0x0000192704008986 */ /* 0x0001e2000c101134 */
[----:B------:R-:W-:Y:S05]  /*2ba0*/  @P5 BRA `(.L_x_66) ;  /* 0x00000000000c5947 */ /* 0x000fea0003800000 */
[----:B------:R-:W5:Y:S02]  /*2bb0*/  LDG.E.U8 R64, desc[UR52][R2.64+0x20] ;  /* 0x0000203402407981 */ /* 0x000f64000c1e1100 */
[----:B-----5:R-:W-:-:S05]  /*2bc0*/  PRMT R0, R64, 0x8880, RZ ;  /* 0x0000888040007816 */ /* 0x020fca00000000ff */
[----:B------:R-:W-:-:S07]  /*2bd0*/  IMAD R13, R0, R23, RZ ;  /* 0x00000017000d7224 */ /* 0x000fce00078e02ff */
.L_x_66:
[----:B------:R-:W-:Y:S05]  /*2be0*/  BSYNC B1 ;  /* 0x0000000000017941 */ /* 0x000fea0003800000 */
.L_x_65:
[----:B0-----:R-:W-:Y:S01]  /*2bf0*/  @!P5 IMAD R11, R40, R22, R13 ;  /* 0x00000016280bd224 */ /* 0x001fe200078e020d */
[----:B------:R-:W-:Y:S04]  /*2c00*/  BSSY B1, `(.L_x_67) ;  /* 0x0000006000017945 */ /* 0x000fe80003800000 */
[----:B------:R0:W-:Y:S01]  /*2c10*/  @!P5 STG.E.U8 desc[UR52][R6.64+0x20], R11 ;  /* 0x0000200b0600d986 */ /* 0x0001e2000c101134 */
[----:B------:R-:W-:Y:S05]  /*2c20*/  @P4 BRA `(.L_x_68) ;  /* 0x00000000000c4947 */ /* 0x000fea0003800000 */
[----:B------:R-:W5:Y:S02]  /*2c30*/  LDG.E.U8 R64, desc[UR52][R2.64+0x21] ;  /* 0x0000213402407981 */ /* 0x000f64000c1e1100 */
[----:B-----5:R-:W-:-:S05]  /*2c40*/  PRMT R0, R64, 0x8880, RZ ;  /* 0x0000888040007816 */ /* 0x020fca00000000ff */
[----:B------:R-:W-:-:S07]  /*2c50*/  IMAD R13, R0, R23, RZ ;  /* 0x00000017000d7224 */ /* 0x000fce00078e02ff */
.L_x_68:
[----:B------:R-:W-:Y:S05]  /*2c60*/  BSYNC B1 ;  /* 0x0000000000017941 */ /* 0x000fea0003800000 */
.L_x_67:
[----:B------:R-:W-:Y:S01]  /*2c70*/  @!P4 IMAD R41, R41, R22, R13 ;  /* 0x000000162929c224 */ /* 0x000fe200078e020d */
[----:B------:R-:W-:Y:S04]  /*2c80*/  BSSY B1, `(.L_x_69) ;  /* 0x0000006000017945 */ /* 0x000fe80003800000 */
[----:B------:R0:W-:Y:S01]  /*2c90*/  @!P4 STG.E.U8 desc[UR52][R6.64+0x21], R41 ;  /* 0x000021290600c986 */ /* 0x0001e2000c101134 */
[----:B------:R-:W-:Y:S05]  /*2ca0*/  @P3 BRA `(.L_x_70) ;  /* 0x00000000000c3947 */ /* 0x000fea0003800000 */
[----:B------:R-:W5:Y:S02]  /*2cb0*/  LDG.E.U8 R64, desc[UR52][R8.64+0x20] ;  /* 0x0000203408407981 */ /* 0x000f64000c1e1100 */
[----:B-----5:R-:W-:-:S05]  /*2cc0*/  PRMT R0, R64, 0x8880, RZ ;  /* 0x0000888040007816 */ /* 0x020fca00000000ff */
[----:B------:R-:W-:-:S07]  /*2cd0*/  IMAD R13, R0, R23, RZ ;  /* 0x00000017000d7224 */ /* 0x000fce00078e02ff */
.L_x_70:
[----:B------:R-:W-:Y:S05]  /*2ce0*/  BSYNC B1 ;  /* 0x0000000000017941 */ /* 0x000fea0003800000 */
.L_x_69:
[----:B------:R-:W-:Y:S01]  /*2cf0*/  ISETP.LT.OR P2, PT, R67, 0x9, !P2 ;  /* 0x000000094300780c */ /* 0x000fe20005741670 */
[----:B0-----:R-:W-:Y:S01]  /*2d00*/  @!P3 IMAD R11, R42, R22, R13 ;  /* 0x000000162a0bb224 */ /* 0x001fe200078e020d */
        /* <DEDUP_REMOVED lines=14> */
.L_x_72:
[----:B------:R-:W-:Y:S05]  /*2df0*/  BSYNC B1 ;  /* 0x0000000000017941 */ /* 0x000fea0003800000 */
.L_x_71:
[----:B------:R-:W-:Y:S01]  /*2e00*/  @!P2 IMAD R43, R43, R22, R13 ;  /* 0x000000162b2ba224 */ /* 0x000fe200078e020d */
[----:B------:R-:W-:Y:S04]  /*2e10*/  BSSY B1, `(.L_x_73) ;  /* 0x0000006000017945 */ /* 0x000fe80003800000 */
[----:B------:R0:W-:Y:S01]  /*2e20*/  @!P2 STG.E.U8 desc[UR52][R4.64+0x21], R43 ;  /* 0x0000212b0400a986 */ /* 0x0001e2000c101134 */
[----:B------:R-:W-:Y:S05]  /*2e30*/  @P5 BRA `(.L_x_74) ;  /* 0x00000000000c5947 */ /* 0x000fea0003800000 */
[----:B------:R-:W5:Y:S02]  /*2e40*/  LDG.E.U8 R64, desc[UR52][R2.64+0x28] ;  /* 0x0000283402407981 */ /* 0x000f64000c1e1100 */
[----:B-----5:R-:W-:-:S05]  /*2e50*/  PRMT R0, R64, 0x8880, RZ ;  /* 0x0000888040007816 */ /* 0x020fca00000000ff */
[----:B------:R-:W-:-:S07]  /*2e60*/  IMAD R13, R0, R23, RZ ;  /* 0x00000017000d7224 */ /* 0x000fce00078e02ff */
.L_x_74:
[----:B------:R-:W-:Y:S05]  /*2e70*/  BSYNC B1 ;  /* 0x0000000000017941 */ /* 0x000fea0003800000 */
.L_x_73:
[----:B0-----:R-:W-:Y:S01]  /*2e80*/  @!P5 IMAD R11, R44, R22, R13 ;  /* 0x000000162c0bd224 */ /* 0x001fe200078e020d */
[----:B------:R-:W-:Y:S04]  /*2e90*/  BSSY B1, `(.L_x_75) ;  /* 0x0000006000017945 */ /* 0x000fe80003800000 */
[----:B------:R0:W-:Y:S01]  /*2ea0*/  @!P5 STG.E.U8 desc[UR52][R6.64+0x28], R11 ;  /* 0x0000280b0600d986 */ /* 0x0001e2000c101134 */
[----:B------:R-:W-:Y:S05]  /*2eb0*/  @P3 BRA `(.L_x_76) ;  /* 0x00000000000c3947 */ /* 0x000fea0003800000 */
[----:B------:R-:W5:Y:S02]  /*2ec0*/  LDG.E.U8 R64, desc[UR52][R2.64+0x29] ;  /* 0x0000293402407981 */ /* 0x000f64000c1e1100 */
[----:B-----5:R-:W-:-:S05]  /*2ed0*/  PRMT R0, R64, 0x8880, RZ ;  /* 0x0000888040007816 */ /* 0x020fca00000000ff */
[----:B------:R-:W-:-:S07]  /*2ee0*/  IMAD R13, R0, R23, RZ ;  /* 0x00000017000d7224 */ /* 0x000fce00078e02ff */
.L_x_76:
[----:B------:R-:W-:Y:S05]  /*2ef0*/  BSYNC B1 ;  /* 0x0000000000017941 */ /* 0x000fea0003800000 */
.L_x_75:
[----:B------:R-:W-:Y:S01]  /*2f00*/  @!P3 IMAD R45, R45, R22, R13 ;  /* 0x000000162d2db224 */ /* 0x000fe200078e020d */
[----:B------:R-:W-:Y:S04]  /*2f10*/  BSSY B1, `(.L_x_77) ;  /* 0x0000006000017945 */ /* 0x000fe80003800000 */
[----:B------:R0:W-:Y:S01]  /*2f20*/  @!P3 STG.E.U8 desc[UR52][R6.64+0x29], R45 ;  /* 0x0000292d0600b986 */ /* 0x0001e2000c101134 */
[----:B------:R-:W-:Y:S05]  /*2f30*/  @P4 BRA `(.L_x_78) ;  /* 0x00000000000c4947 */ /* 0x000fea0003800000 */
[----:B------:R-:W5:Y:S02]  /*2f40*/  LDG.E.U8 R64, desc[UR52][R8.64+0x28] ;  /* 0x0000283408407981 */ /* 0x000f64000c1e1100 */
[----:B-----5:R-:W-:-:S05]  /*2f50*/  PRMT R0, R64, 0x8880, RZ ;  /* 0x0000888040007816 */ /* 0x020fca00000000ff */
[----:B------:R-:W-:-:S07]  /*2f60*/  IMAD R13, R0, R23, RZ ;  /* 0x00000017000d7224 */ /* 0x000fce00078e02ff */
.L_x_78:
[----:B------:R-:W-:Y:S05]  /*2f70*/  BSYNC B1 ;  /* 0x0000000000017941 */ /* 0x000fea0003800000 */
.L_x_77:
[----:B0-----:R-:W-:Y:S01]  /*2f80*/  @!P4 IMAD R11, R46, R22, R13 ;  /* 0x000000162e0bc224 */ /* 0x001fe200078e020d */
[----:B------:R-:W-:Y:S04]  /*2f90*/  BSSY B1, `(.L_x_79) ;  /* 0x0000006000017945 */ /* 0x000fe80003800000 */
[----:B------:R0:W-:Y:S01]  /*2fa0*/  @!P4 STG.E.U8 desc[UR52][R4.64+0x28], R11 ;  /* 0x0000280b0400c986 */ /* 0x0001e2000c101134 */
[----:B------:R-:W-:Y:S05]  /*2fb0*/  @P1 BRA `(.L_x_80) ;  /* 0x00000000000c1947 */ /* 0x000fea0003800000 */
[----:B------:R-:W5:Y:S02]  /*2fc0*/  LDG.E.U8 R64, desc[UR52][R8.64+0x29] ;  /* 0x0000293408407981 */ /* 0x000f64000c1e1100 */
[----:B-----5:R-:W-:-:S05]  /*2fd0*/  PRMT R0, R64, 0x8880, RZ ;  /* 0x0000888040007816 */ /* 0x020fca00000000ff */
[----:B------:R-:W-:-:S07]  /*2fe0*/  IMAD R13, R0, R23, RZ ;  /* 0x00000017000d7224 */ /* 0x000fce00078e02ff */
.L_x_80:
[----:B------:R-:W-:Y:S05]  /*2ff0*/  BSYNC B1 ;  /* 0x0000000000017941 */ /* 0x000fea0003800000 */
.L_x_79:
[----:B------:R-:W-:Y:S01]  /*3000*/  @!P1 IMAD R47, R47, R22, R13 ;  /* 0x000000162f2f9224 */ /* 0x000fe200078e020d */
[----:B------:R-:W-:Y:S04]  /*3010*/  BSSY B1, `(.L_x_81) ;  /* 0x0000006000017945 */ /* 0x000fe80003800000 */
[----:B------:R0:W-:Y:S01]  /*3020*/  @!P1 STG.E.U8 desc[UR52][R4.64+0x29], R47 ;  /* 0x0000292f04009986 */ /* 0x0001e2000c101134 */
[----:B------:R-:W-:Y:S05]  /*3030*/  @P6 BRA `(.L_x_82) ;  /* 0x00000000000c6947 */ /* 0x000fea0003800000 */
[----:B------:R-:W5:Y:S02]  /*3040*/  LDG.E.U8 R64, desc[UR52][R2.64+0x30] ;  /* 0x0000303402407981 */ /* 0x000f64000c1e1100 */
[----:B-----5:R-:W-:-:S05]  /*3050*/  PRMT R0, R64, 0x8880, RZ ;  /* 0x0000888040007816 */ /* 0x020fca00000000ff */
[----:B------:R-:W-:-:S07]  /*3060*/  IMAD R13, R0, R23, RZ ;  /* 0x00000017000d7224 */ /* 0x000fce00078e02ff */
.L_x_82:
[----:B------:R-:W-:Y:S05]  /*3070*/  BSYNC B1 ;  /* 0x0000000000017941 */ /* 0x000fea0003800000 */
.L_x_81:
[C---:B------:R-:W-:Y:S01]  /*3080*/  ISETP.GE.AND P3, PT, R69.reuse, 0x32, PT ;  /* 0x000000324500780c */ /* 0x040fe20003f66270 */
[----:B0-----:R-:W-:Y:S01]  /*3090*/  @!P6 IMAD R11, R48, R22, R13 ;  /* 0x00000016300be224 */ /* 0x001fe200078e020d */
[----:B------:R-:W-:Y:S01]  /*30a0*/  ISETP.GE.AND P2, PT, R69, 0x39, PT ;  /* 0x000000394500780c */ /* 0x000fe20003f46270 */
[----:B------:R-:W-:Y:S01]  /*30b0*/  BSSY B1, `(.L_x_83) ;  /* 0x000000d000017945 */ /* 0x000fe20003800000 */
[----:B------:R-:W-:Y:S02]  /*30c0*/  ISETP.LT.OR P4, PT, R67, 0x1, !P3 ;  /* 0x000000014300780c */ /* 0x000fe40005f81670 */
        /* <DEDUP_REMOVED lines=11> */
.L_x_84:
[----:B------:R-:W-:Y:S05]  /*3180*/  BSYNC B1 ;  /* 0x0000000000017941 */ /* 0x000fea0003800000 */
.L_x_83:
[----:B------:R-:W-:Y:S01]  /*3190*/  @!P4 IMAD R49, R49, R22, R13 ;  /* 0x000000163131c224 */ /* 0x000fe200078e020d */
[----:B------:R-:W-:Y:S04]  /*31a0*/  BSSY B1, `(.L_x_85) ;  /* 0x0000006000017945 */ /* 0x000fe80003800000 */
[----:B------:R0:W-:Y:S01]  /*31b0*/  @!P4 STG.E.U8 desc[UR52][R6.64+0x31], R49 ;  /* 0x000031310600c986 */ /* 0x0001e2000c101134 */
[----:B------:R-:W-:Y:S05]  /*31c0*/  @P0 BRA `(.L_x_86) ;  /* 0x00000000000c0947 */ /* 0x000fea0003800000 */
[----:B------:R-:W5:Y:S02]  /*31d0*/  LDG.E.U8 R64, desc[UR52][R8.64+0x30] ;  /* 0x0000303408407981 */ /* 0x000f64000c1e1100 */
[----:B-----5:R-:W-:-:S05]  /*31e0*/  PRMT R0, R64, 0x8880, RZ ;  /* 0x0000888040007816 */ /* 0x020fca00000000ff */
[----:B------:R-:W-:-:S07]  /*31f0*/  IMAD R13, R0, R23, RZ ;  /* 0x00000017000d7224 */ /* 0x000fce00078e02ff */
.L_x_86:
[----:B------:R-:W-:Y:S05]  /*3200*/  BSYNC B1 ;  /* 0x0000000000017941 */ /* 0x000fea0003800000 */
.L_x_85:
[----:B0-----:R-:W-:Y:S01]  /*3210*/  @!P0 IMAD R11, R50, R22, R13 ;  /* 0x00000016320b8224 */ /* 0x001fe200078e020d */
[----:B------:R-:W-:Y:S04]  /*3220*/  BSSY B1, `(.L_x_87) ;  /* 0x0000006000017945 */ /* 0x000fe80003800000 */
[----:B------:R0:W-:Y:S01]  /*3230*/  @!P0 STG.E.U8 desc[UR52][R4.64+0x30], R11 ;  /* 0x0000300b04008986 */ /* 0x0001e2000c101134 */
[----:B------:R-:W-:Y:S05]  /*3240*/  @P3 BRA `(.L_x_88) ;  /* 0x00000000000c3947 */ /* 0x000fea0003800000 */
[----:B------:R-:W5:Y:S02]  /*3250*/  LDG.E.U8 R64, desc[UR52][R8.64+0x31] ;  /* 0x0000313408407981 */ /* 0x000f64000c1e1100 */
[----:B-----5:R-:W-:-:S05]  /*3260*/  PRMT R0, R64, 0x8880, RZ ;  /* 0x0000888040007816 */ /* 0x020fca00000000ff */
[----:B------:R-:W-:-:S07]  /*3270*/  IMAD R13, R0, R23, RZ ;  /* 0x00000017000d7224 */ /* 0x000fce00078e02ff */
.L_x_88:
[----:B------:R-:W-:Y:S05]  /*3280*/  BSYNC B1 ;  /* 0x0000000000017941 */ /* 0x000fea0003800000 */
.L_x_87:
[----:B------:R-:W-:Y:S01]  /*3290*/  @!P3 IMAD R51, R51, R22, R13 ;  /* 0x000000163333b224 */ /* 0x000fe200078e020d */
[----:B------:R-:W-:Y:S04]  /*32a0*/  BSSY B1, `(.L_x_89) ;  /* 0x0000006000017945 */ /* 0x000fe80003800000 */
[----:B------:R0:W-:Y:S01]  /*32b0*/  @!P3 STG.E.U8 desc[UR52][R4.64+0x31], R51 ;  /* 0x000031330400b986 */ /* 0x0001e2000c101134 */
[----:B------:R-:W-:Y:S05]  /*32c0*/  @P6 BRA `(.L_x_90) ;  /* 0x00000000000c6947 */ /* 0x000fea0003800000 */
[----:B------:R-:W5:Y:S02]  /*32d0*/  LDG.E.U8 R64, desc[UR52][R2.64+0x38] ;  /* 0x0000383402407981 */ /* 0x000f64000c1e1100 */
[----:B-----5:R-:W-:-:S05]  /*32e0*/  PRMT R0, R64, 0x8880, RZ ;  /* 0x0000888040007816 */ /* 0x020fca00000000ff */
[----:B------:R-:W-:-:S07]  /*32f0*/  IMAD R13, R0, R23, RZ ;  /* 0x00000017000d7224 */ /* 0x000fce00078e02ff */
.L_x_90:
[----:B------:R-:W-:Y:S05]  /*3300*/  BSYNC B1 ;  /* 0x0000000000017941 */ /* 0x000fea0003800000 */
.L_x_89:
[----:B0-----:R-:W-:Y:S01]  /*3310*/  @!P6 IMAD R11, R52, R22, R13 ;  /* 0x00000016340be224 */ /* 0x001fe200078e020d */
[----:B------:R-:W-:Y:S04]  /*3320*/  BSSY B1, `(.L_x_91) ;  /* 0x0000006000017945 */ /* 0x000fe80003800000 */
[----:B------:R0:W-:Y:S01]  /*3330*/  @!P6 STG.E.U8 desc[UR52][R6.64+0x38], R11 ;  /* 0x0000380b0600e986 */ /* 0x0001e2000c101134 */
[----:B------:R-:W-:Y:S05]  /*3340*/  @P5 BRA `(.L_x_92) ;  /* 0x00000000000c5947 */ /* 0x000fea0003800000 */
[----:B------:R-:W5:Y:S02]  /*3350*/  LDG.E.U8 R64, desc[UR52][R2.64+0x39] ;  /* 0x0000393402407981 */ /* 0x000f64000c1e1100 */
[----:B-----5:R-:W-:-:S05]  /*3360*/  PRMT R0, R64, 0x8880, RZ ;  /* 0x0000888040007816 */ /* 0x020fca00000000ff */
[----:B------:R-:W-:-:S07]  /*3370*/  IMAD R13, R0, R23, RZ ;  /* 0x00000017000d7224 */ /* 0x000fce00078e02ff */
.L_x_92:
[----:B------:R-:W-:Y:S05]  /*3380*/  BSYNC B1 ;  /* 0x0000000000017941 */ /* 0x000fea0003800000 */
.L_x_91:
[----:B------:R-:W-:Y:S01]  /*3390*/  @!P5 IMAD R53, R53, R22, R13 ;  /* 0x000000163535d224 */ /* 0x000fe200078e020d */
[----:B------:R-:W-:Y:S04]  /*33a0*/  BSSY B1, `(.L_x_93) ;  /* 0x0000006000017945 */ /* 0x000fe80003800000 */
[----:B------:R0:W-:Y:S01]  /*33b0*/  @!P5 STG.E.U8 desc[UR52][R6.64+0x39], R53 ;  /* 0x000039350600d986 */ /* 0x0001e2000c101134 */
[----:B------:R-:W-:Y:S05]  /*33c0*/  @P2 BRA `(.L_x_94) ;  /* 0x00000000000c2947 */ /* 0x000fea0003800000 */
[----:B------:R-:W5:Y:S02]  /*33d0*/  LDG.E.U8 R64, desc[UR52][R8.64+0x38] ;  /* 0x0000383408407981 */ /* 0x000f64000c1e1100 */
[----:B-----5:R-:W-:-:S05]  /*33e0*/  PRMT R0, R64, 0x8880, RZ ;  /* 0x0000888040007816 */ /* 0x020fca00000000ff */
[----:B------:R-:W-:-:S07]  /*33f0*/  IMAD R13, R0, R23, RZ ;  /* 0x00000017000d7224 */ /* 0x000fce00078e02ff */
.L_x_94:
[----:B------:R-:W-:Y:S05]  /*3400*/  BSYNC B1 ;  /* 0x0000000000017941 */ /* 0x000fea0003800000 */
.L_x_93:
[----:B------:R-:W-:Y:S01]  /*3410*/  @!P2 IMAD R3, R54, R22, R13 ;  /* 0x000000163603a224 */ /* 0x000fe200078e020d */
[----:B------:R-:W-:Y:S01]  /*3420*/  ISETP.LT.OR P1, PT, R67, 0x9, !P1 ;  /* 0x000000094300780c */ /* 0x000fe20004f21670 */
[----:B------:R-:W-:Y:S03]  /*3430*/  BSSY B1, `(.L_x_95) ;  /* 0x0000006000017945 */ /* 0x000fe60003800000 */
[----:B------:R0:W-:Y:S09]  /*3440*/  @!P2 STG.E.U8 desc[UR52][R4.64+0x38], R3 ;  /* 0x000038030400a986 */ /* 0x0001f2000c101134 */
[----:B------:R-:W-:Y:S05]  /*3450*/  @P1 BRA `(.L_x_96) ;  /* 0x00000000000c1947 */ /* 0x000fea0003800000 */
[----:B------:R-:W5:Y:S02]  /*3460*/  LDG.E.U8 R64, desc[UR52][R8.64+0x39] ;  /* 0x0000393408407981 */ /* 0x000f64000c1e1100 */
[----:B-----5:R-:W-:-:S05]  /*3470*/  PRMT R0, R64, 0x8880, RZ ;  /* 0x0000888040007816 */ /* 0x020fca00000000ff */
[----:B------:R-:W-:-:S07]  /*3480*/  IMAD R13, R0, R23, RZ ;  /* 0x00000017000d7224 */ /* 0x000fce00078e02ff */
.L_x_96:
[----:B------:R-:W-:Y:S05]  /*3490*/  BSYNC B1 ;  /* 0x0000000000017941 */ /* 0x000fea0003800000 */
.L_x_95:
[----:B------:R-:W-:Y:S01]  /*34a0*/  IMAD R13, R55, R22, R13 ;  /* 0x00000016370d7224 */ /* 0x000fe200078e020d */
[----:B------:R-:W-:Y:S06]  /*34b0*/  @P1 BRA `(.L_x_97) ;  /* 0x0000000400c81947 */ /* 0x000fec0003800000 */
[----:B------:R0:W-:Y:S01]  /*34c0*/  STG.E.U8 desc[UR52][R4.64+0x39], R13 ;  /* 0x0000390d04007986 */ /* 0x0001e2000c101134 */
[----:B------:R-:W-:Y:S05]  /*34d0*/  BRA `(.L_x_97) ;  /* 0x0000000400c07947 */ /* 0x000fea0003800000 */
.L_x_32:
[C---:B------:R-:W-:Y:S02]  /*34e0*/  ISETP.GE.AND P3, PT, R69.reuse, 0x1, PT ;  /* 0x000000014500780c */ /* 0x040fe40003f66270 */
[----:B------:R-:W-:Y:S02]  /*34f0*/  ISETP.GE.AND P4, PT, R69, 0x2, PT ;  /* 0x000000024500780c */ /* 0x000fe40003f86270 */
[C---:B------:R-:W-:Y:S02]  /*3500*/  ISETP.LT.OR P0, PT, R67.reuse, 0x1, !P3 ;  /* 0x000000014300780c */ /* 0x040fe40005f01670 */
[C---:B------:R-:W-:Y:S02]  /*3510*/  ISETP.LT.OR P5, PT, R67.reuse, 0x1, !P4 ;  /* 0x000000014300780c */ /* 0x040fe400067a1670 */
[----:B------:R-:W-:Y:S02]  /*3520*/  ISETP.LT.OR P3, PT, R67, 0x9, !P3 ;  /* 0x000000094300780c */ /* 0x000fe40005f61670 */
[----:B------:R-:W-:-:S02]  /*3530*/  ISETP.GE.AND P6, PT, R69, 0x9, PT ;  /* 0x000000094500780c */ /* 0x000fc40003fc6270 */
[----:B------:R-:W-:Y:S02]  /*3540*/  ISETP.LT.OR P4, PT, R67, 0x9, !P4 ;  /* 0x000000094300780c */ /* 0x000fe40006781670 */
[----:B------:R-:W-:Y:S02]  /*3550*/  ISETP.GE.AND P1, PT, R69, 0xa, PT ;  /* 0x0000000a4500780c */ /* 0x000fe40003f26270 */
[C---:B------:R-:W-:Y:S01]  /*3560*/  ISETP.LT.OR P2, PT, R67.reuse, 0x1, !P6 ;  /* 0x000000014300780c */ /* 0x040fe20007741670 */
[-C--:B------:R-:W-:Y:S01]  /*3570*/  @!P0 IMAD R3, R24, R22.reuse, RZ ;  /* 0x0000001618038224 */ /* 0x080fe200078e02ff */
[----:B------:R-:W-:Y:S01]  /*3580*/  ISETP.LT.OR P6, PT, R67, 0x9, !P6 ;  /* 0x000000094300780c */ /* 0x000fe200077c1670 */
[-C--:B------:R-:W-:Y:S02]  /*3590*/  @!P5 IMAD R25, R25, R22.reuse, RZ ;  /* 0x000000161919d224 */ /* 0x080fe400078e02ff */
[----:B------:R-:W-:Y:S01]  /*35a0*/  @!P3 IMAD R9, R26, R22, RZ ;  /* 0x000000161a09b224 */ /* 0x000fe200078e02ff */
[----:B------:R0:W-:Y:S01]  /*35b0*/  @!P0 STG.E.U8 desc[UR52][R6.64], R3 ;  /* 0x0000000306008986 */ /* 0x0001e2000c101134 */
[----:B------:R-:W-:-:S02]  /*35c0*/  ISETP.LT.OR P0, PT, R67, 0x1, !P1 ;  /* 0x000000014300780c */ /* 0x000fc40004f01670 */
[-C--:B------:R-:W-:Y:S01]  /*35d0*/  @!P4 IMAD R27, R27, R22.reuse, RZ ;  /* 0x000000161b1bc224 */ /* 0x080fe200078e02ff */
[----:B------:R-:W-:Y:S01]  /*35e0*/  @!P5 STG.E.U8 desc[UR52][R6.64+0x1], R25 ;  /* 0x000001190600d986 */ /* 0x000fe2000c101134 */
[----:B------:R-:W-:Y:S02]  /*35f0*/  ISETP.LT.OR P1, PT, R67, 0x9, !P1 ;  /* 0x000000094300780c */ /* 0x000fe40004f21670 */
[----:B------:R-:W-:Y:S01]  /*3600*/  @!P2 IMAD R11, R28, R22, RZ ;  /* 0x000000161c0ba224 */ /* 0x000fe200078e02ff */
[----:B------:R1:W-:Y:S01]  /*3610*/  @!P3 STG.E.U8 desc[UR52][R4.64], R9 ;  /* 0x000000090400b986 */ /* 0x0003e2000c101134 */
[----:B------:R-:W-:-:S03]  /*3620*/  ISETP.GE.AND P3, PT, R69, 0x12, PT ;  /* 0x000000124500780c */ /* 0x000fc60003f66270 */
[----:B------:R-:W-:Y:S01]  /*3630*/  @!P4 STG.E.U8 desc[UR52][R4.64+0x1], R27 ;  /* 0x0000011b0400c986 */ /* 0x000fe2000c101134 */
[----:B------:R-:W-:Y:S01]  /*3640*/  ISETP.GE.AND P4, PT, R69, 0x11, PT ;  /* 0x000000114500780c */ /* 0x000fe20003f86270 */
[-C--:B------:R-:W-:Y:S01]  /*3650*/  @!P0 IMAD R29, R29, R22.reuse, RZ ;  /* 0x000000161d1d8224 */ /* 0x080fe200078e02ff */
[C---:B------:R-:W-:Y:S01]  /*3660*/  ISETP.LT.OR P5, PT, R67.reuse, 0x1, !P3 ;  /* 0x000000014300780c */ /* 0x040fe20005fa1670 */
[----:B------:R2:W-:Y:S01]  /*3670*/  @!P2 STG.E.U8 desc[UR52][R6.64+0x8], R11 ;  /* 0x0000080b0600a986 */ /* 0x0005e2000c101134 */
[-C--:B0-----:R-:W-:Y:S01]  /*3680*/  @!P6 IMAD R3, R30, R22.reuse, RZ ;  /* 0x000000161e03e224 */ /* 0x081fe200078e02ff */
[----:B------:R-:W-:Y:S01]  /*3690*/  ISETP.LT.OR P2, PT, R67, 0x1, !P4 ;  /* 0x000000014300780c */ /* 0x000fe20006741670 */
[----:B------:R-:W-:Y:S01]  /*36a0*/  @!P1 IMAD R31, R31, R22, RZ ;  /* 0x000000161f1f9224 */ /* 0x000fe200078e02ff */
[----:B------:R-:W-:Y:S01]  /*36b0*/  @!P0 STG.E.U8 desc[UR52][R6.64+0x9], R29 ;  /* 0x0000091d06008986 */ /* 0x000fe2000c101134 */
[----:B------:R-:W-:Y:S02]  /*36c0*/  ISETP.GE.AND P0, PT, R69, 0x19, PT ;  /* 0x000000194500780c */ /* 0x000fe40003f06270 */
[C---:B------:R-:W-:Y:S01]  /*36d0*/  ISETP.LT.OR P3, PT, R67.reuse, 0x9, !P3 ;  /* 0x000000094300780c */ /* 0x040fe20005f61670 */
[----:B------:R0:W-:Y:S01]  /*36e0*/  @!P6 STG.E.U8 desc[UR52][R4.64+0x8], R3 ;  /* 0x000008030400e986 */ /* 0x0001e2000c101134 */
[----:B------:R-:W-:-:S02]  /*36f0*/  ISETP.LT.OR P4, PT, R67, 0x9, !P4 ;  /* 0x000000094300780c */ /* 0x000fc40006781670 */
[----:B------:R-:W-:Y:S01]  /*3700*/  ISETP.LT.OR P6, PT, R67, 0x1, !P0 ;  /* 0x000000014300780c */ /* 0x000fe200047c1670 */
[-C--:B------:R-:W-:Y:S01]  /*3710*/  @!P5 IMAD R33, R33, R22.reuse, RZ ;  /* 0x000000162121d224 */ /* 0x080fe200078e02ff */
[----:B------:R-:W-:Y:S01]  /*3720*/  @!P1 STG.E.U8 desc[UR52][R4.64+0x9], R31 ;  /* 0x0000091f04009986 */ /* 0x000fe2000c101134 */
[----:B------:R-:W-:Y:S01]  /*3730*/  ISETP.GE.AND P1, PT, R69, 0x1a, PT ;  /* 0x0000001a4500780c */ /* 0x000fe20003f26270 */
[-C--:B-1----:R-:W-:Y:S01]  /*3740*/  @!P2 IMAD R9, R32, R22.reuse, RZ ;  /* 0x000000162009a224 */ /* 0x082fe200078e02ff */
[C---:B------:R-:W-:Y:S01]  /*3750*/  ISETP.LT.OR P0, PT, R67.reuse, 0x9, !P0 ;  /* 0x000000094300780c */ /* 0x040fe20004701670 */
[----:B------:R-:W-:Y:S01]  /*3760*/  @!P5 STG.E.U8 desc[UR52][R6.64+0x11], R33 ;  /* 0x000011210600d986 */ /* 0x000fe2000c101134 */
[----:B------:R-:W-:Y:S02]  /*3770*/  ISETP.LT.OR P5, PT, R67, 0x1, !P1 ;  /* 0x000000014300780c */ /* 0x000fe40004fa1670 */
[-C--:B------:R-:W-:Y:S01]  /*3780*/  @!P3 IMAD R35, R35, R22.reuse, RZ ;  /* 0x000000162323b224 */ /* 0x080fe200078e02ff */
[----:B------:R1:W-:Y:S01]  /*3790*/  @!P2 STG.E.U8 desc[UR52][R6.64+0x10], R9 ;  /* 0x000010090600a986 */ /* 0x0003e2000c101134 */
[-C--:B--2---:R-:W-:Y:S01]  /*37a0*/  @!P4 IMAD R11, R34, R22.reuse, RZ ;  /* 0x00000016220bc224 */ /* 0x084fe200078e02ff */
[----:B------:R-:W-:Y:S01]  /*37b0*/  ISETP.GE.AND P2, PT, R69, 0x21, PT ;  /* 0x000000214500780c */ /* 0x000fe20003f46270 */
[----:B0-----:R-:W-:Y:S01]  /*37c0*/  @!P6 IMAD R3, R36, R22, RZ ;  /* 0x000000162403e224 */ /* 0x001fe200078e02ff */
[----:B------:R-:W-:Y:S01]  /*37d0*/  @!P3 STG.E.U8 desc[UR52][R4.64+0x11], R35 ;  /* 0x000011230400b986 */ /* 0x000fe2000c101134 */
[----:B------:R-:W-:-:S02]  /*37e0*/  ISETP.LT.OR P1, PT, R67, 0x9, !P1 ;  /* 0x000000094300780c */ /* 0x000fc40004f21670 */
[----:B------:R-:W-:Y:S01]  /*37f0*/  ISETP.GE.AND P3, PT, R69, 0x22, PT ;  /* 0x000000224500780c */ /* 0x000fe20003f66270 */
[----:B------:R0:W-:Y:S01]  /*3800*/  @!P4 STG.E.U8 desc[UR52][R4.64+0x10], R11 ;  /* 0x0000100b0400c986 */ /* 0x0001e2000c101134 */
[----:B------:R-:W-:Y:S01]  /*3810*/  ISETP.LT.OR P4, PT, R67, 0x1, !P2 ;  /* 0x000000014300780c */ /* 0x000fe20005781670 */
[-C--:B------:R-:W-:Y:S01]  /*3820*/  @!P5 IMAD R37, R37, R22.reuse, RZ ;  /* 0x000000162525d224 */ /* 0x080fe200078e02ff */
[C---:B------:R-:W-:Y:S01]  /*3830*/  ISETP.LT.OR P2, PT, R67.reuse, 0x9, !P2 ;  /* 0x000000094300780c */ /* 0x040fe20005741670 */
[----:B------:R2:W-:Y:S01]  /*3840*/  @!P6 STG.E.U8 desc[UR52][R6.64+0x18], R3 ;  /* 0x000018030600e986 */ /* 0x0005e2000c101134 */
[C---:B------:R-:W-:Y:S01]  /*3850*/  ISETP.LT.OR P6, PT, R67.reuse, 0x1, !P3 ;  /* 0x000000014300780c */ /* 0x040fe20005fc1670 */
[-C--:B-1----:R-:W-:Y:S01]  /*3860*/  @!P0 IMAD R9, R38, R22.reuse, RZ ;  /* 0x0000001626098224 */ /* 0x082fe200078e02ff */
[----:B------:R-:W-:Y:S01]  /*3870*/  ISETP.LT.OR P3, PT, R67, 0x9, !P3 ;  /* 0x000000094300780c */ /* 0x000fe20005f61670 */
[----:B------:R-:W-:Y:S02]  /*3880*/  @!P5 STG.E.U8 desc[UR52][R6.64+0x19], R37 ;  /* 0x000019250600d986 */ /* 0x000fe4000c101134 */
[----:B------:R-:W-:-:S02]  /*3890*/  @!P1 IMAD R39, R39, R22, RZ ;  /* 0x0000001627279224 */ /* 0x000fc400078e02ff */
[----:B------:R1:W-:Y:S01]  /*38a0*/  @!P0 STG.E.U8 desc[UR52][R4.64+0x18], R9 ;  /* 0x0000180904008986 */ /* 0x0003e2000c101134 */
[C---:B------:R-:W-:Y:S01]  /*38b0*/  ISETP.GE.AND P0, PT, R69.reuse, 0x29, PT ;  /* 0x000000294500780c */ /* 0x040fe20003f06270 */
[-C--:B0-----:R-:W-:Y:S02]  /*38c0*/  @!P4 IMAD R11, R40, R22.reuse, RZ ;  /* 0x00000016280bc224 */ /* 0x081fe400078e02ff */
[----:B------:R-:W-:Y:S01]  /*38d0*/  @!P1 STG.E.U8 desc[UR52][R4.64+0x19], R39 ;  /* 0x0000192704009986 */ /* 0x000fe2000c101134 */
[----:B------:R-:W-:Y:S01]  /*38e0*/  ISETP.GE.AND P1, PT, R69, 0x2a, PT ;  /* 0x0000002a4500780c */ /* 0x000fe20003f26270 */
[-C--:B------:R-:W-:Y:S02]  /*38f0*/  @!P6 IMAD R41, R41, R22.reuse, RZ ;  /* 0x000000162929e224 */ /* 0x080fe400078e02ff */
[-C--:B--2---:R-:W-:Y:S01]  /*3900*/  @!P2 IMAD R3, R42, R22.reuse, RZ ;  /* 0x000000162a03a224 */ /* 0x084fe200078e02ff */
[----:B------:R-:W-:Y:S01]  /*3910*/  @!P4 STG.E.U8 desc[UR52][R6.64+0x20], R11 ;  /* 0x0000200b0600c986 */ /* 0x000fe2000c101134 */
[----:B------:R-:W-:Y:S01]  /*3920*/  ISETP.LT.OR P4, PT, R67, 0x1, !P0 ;  /* 0x000000014300780c */ /* 0x000fe20004781670 */
[----:B------:R-:W-:Y:S01]  /*3930*/  @!P3 IMAD R43, R43, R22, RZ ;  /* 0x000000162b2bb224 */ /* 0x000fe200078e02ff */
[----:B------:R-:W-:Y:S01]  /*3940*/  ISETP.LT.OR P5, PT, R67, 0x1, !P1 ;  /* 0x000000014300780c */ /* 0x000fe20004fa1670 */
[----:B------:R-:W-:Y:S01]  /*3950*/  @!P6 STG.E.U8 desc[UR52][R6.64+0x21], R41 ;  /* 0x000021290600e986 */ /* 0x000fe2000c101134 */
[----:B------:R-:W-:-:S02]  /*3960*/  ISETP.GE.AND P6, PT, R69, 0x31, PT ;  /* 0x000000314500780c */ /* 0x000fc40003fc6270 */
[C---:B------:R-:W-:Y:S01]  /*3970*/  ISETP.LT.OR P0, PT, R67.reuse, 0x9, !P0 ;  /* 0x000000094300780c */ /* 0x040fe20004701670 */
[----:B------:R0:W-:Y:S01]  /*3980*/  @!P2 STG.E.U8 desc[UR52][R4.64+0x20], R3 ;  /* 0x000020030400a986 */ /* 0x0001e2000c101134 */
[C---:B------:R-:W-:Y:S02]  /*3990*/  ISETP.LT.OR P1, PT, R67.reuse, 0x9, !P1 ;  /* 0x000000094300780c */ /* 0x040fe40004f21670 */
[----:B------:R-:W-:Y:S01]  /*39a0*/  ISETP.LT.OR P2, PT, R67, 0x1, !P6 ;  /* 0x000000014300780c */ /* 0x000fe20007741670 */
[----:B------:R-:W-:Y:S01]  /*39b0*/  @!P3 STG.E.U8 desc[UR52][R4.64+0x21], R43 ;  /* 0x0000212b0400b986 */ /* 0x000fe2000c101134 */
[----:B------:R-:W-:Y:S01]  /*39c0*/  ISETP.GE.AND P3, PT, R69, 0x32, PT ;  /* 0x000000324500780c */ /* 0x000fe20003f66270 */
[-C--:B-1----:R-:W-:Y:S01]  /*39d0*/  @!P4 IMAD R9, R44, R22.reuse, RZ ;  /* 0x000000162c09c224 */ /* 0x082fe200078e02ff */
[----:B------:R-:W-:Y:S01]  /*39e0*/  ISETP.LT.OR P6, PT, R67, 0x9, !P6 ;  /* 0x000000094300780c */ /* 0x000fe200077c1670 */
[----:B------:R-:W-:-:S03]  /*39f0*/  @!P5 IMAD R45, R45, R22, RZ ;  /* 0x000000162d2dd224 */ /* 0x000fc600078e02ff */
[----:B------:R1:W-:Y:S01]  /*3a00*/  @!P4 STG.E.U8 desc[UR52][R6.64+0x28], R9 ;  /* 0x000028090600c986 */ /* 0x0003e2000c101134 */
[-C--:B0-----:R-:W-:Y:S01]  /*3a10*/  @!P0 IMAD R3, R46, R22.reuse, RZ ;  /* 0x000000162e038224 */ /* 0x081fe200078e02ff */
[----:B------:R-:W-:Y:S01]  /*3a20*/  ISETP.GE.AND P4, PT, R69, 0x3a, PT ;  /* 0x0000003a4500780c */ /* 0x000fe20003f86270 */
[-C--:B------:R-:W-:Y:S01]  /*3a30*/  @!P1 IMAD R47, R47, R22.reuse, RZ ;  /* 0x000000162f2f9224 */ /* 0x080fe200078e02ff */
[----:B------:R-:W-:Y:S01]  /*3a40*/  @!P5 STG.E.U8 desc[UR52][R6.64+0x29], R45 ;  /* 0x0000292d0600d986 */ /* 0x000fe2000c101134 */
[-C--:B------:R-:W-:Y:S01]  /*3a50*/  @!P2 IMAD R11, R48, R22.reuse, RZ ;  /* 0x00000016300ba224 */ /* 0x080fe200078e02ff */
[----:B------:R-:W-:Y:S02]  /*3a60*/  ISETP.GE.AND P5, PT, R69, 0x39, PT ;  /* 0x000000394500780c */ /* 0x000fe40003fa6270 */
[----:B------:R0:W-:Y:S01]  /*3a70*/  @!P0 STG.E.U8 desc[UR52][R4.64+0x28], R3 ;  /* 0x0000280304008986 */ /* 0x0001e2000c101134 */
[C---:B------:R-:W-:Y:S02]  /*3a80*/  ISETP.LT.OR P0, PT, R67.reuse, 0x1, !P3 ;  /* 0x000000014300780c */ /* 0x040fe40005f01670 */
[C---:B------:R-:W-:Y:S01]  /*3a90*/  ISETP.LT.OR P3, PT, R67.reuse, 0x9, !P3 ;  /* 0x000000094300780c */ /* 0x040fe20005f61670 */
[----:B------:R-:W-:Y:S01]  /*3aa0*/  @!P1 STG.E.U8 desc[UR52][R4.64+0x29], R47 ;  /* 0x0000292f04009986 */ /* 0x000fe2000c101134 */
[C---:B------:R-:W-:Y:S01]  /*3ab0*/  ISETP.LT.OR P1, PT, R67.reuse, 0x1, !P5 ;  /* 0x000000014300780c */ /* 0x040fe20006f21670 */
[----:B-1----:R-:W-:Y:S01]  /*3ac0*/  @!P6 IMAD R9, R50, R22, RZ ;  /* 0x000000163209e224 */ /* 0x002fe200078e02ff */
[C---:B------:R-:W-:Y:S01]  /*3ad0*/  ISETP.LT.OR P5, PT, R67.reuse, 0x9, !P5 ;  /* 0x000000094300780c */ /* 0x040fe20006fa1670 */
[----:B------:R1:W-:Y:S01]  /*3ae0*/  @!P2 STG.E.U8 desc[UR52][R6.64+0x30], R11 ;  /* 0x0000300b0600a986 */ /* 0x0003e2000c101134 */
[----:B------:R-:W-:-:S02]  /*3af0*/  ISETP.LT.OR P2, PT, R67, 0x1, !P4 ;  /* 0x000000014300780c */ /* 0x000fc40006741670 */
[----:B------:R-:W-:-:S03]  /*3b00*/  ISETP.LT.OR P4, PT, R67, 0x9, !P4 ;  /* 0x000000094300780c */ /* 0x000fc60006781670 */
[-C--:B------:R-:W-:Y:S02]  /*3b10*/  @!P0 IMAD R49, R49, R22.reuse, RZ ;  /* 0x0000001631318224 */ /* 0x080fe400078e02ff */
[-C--:B------:R-:W-:Y:S02]  /*3b20*/  @!P3 IMAD R51, R51, R22.reuse, RZ ;  /* 0x000000163333b224 */ /* 0x080fe400078e02ff */
[-C--:B0-----:R-:W-:Y:S01]  /*3b30*/  @!P1 IMAD R3, R52, R22.reuse, RZ ;  /* 0x0000001634039224 */ /* 0x081fe200078e02ff */
[----:B------:R0:W-:Y:S01]  /*3b40*/  @!P0 STG.E.U8 desc[UR52][R6.64+0x31], R49 ;  /* 0x0000313106008986 */ /* 0x0001e2000c101134 */
[-C--:B-1----:R-:W-:Y:S02]  /*3b50*/  @!P5 IMAD R11, R54, R22.reuse, RZ ;  /* 0x00000016360bd224 */ /* 0x082fe400078e02ff */
[-C--:B------:R-:W-:Y:S01]  /*3b60*/  @!P2 IMAD R53, R53, R22.reuse, RZ ;  /* 0x000000163535a224 */ /* 0x080fe200078e02ff */
[----:B------:R0:W-:Y:S01]  /*3b70*/  @!P6 STG.E.U8 desc[UR52][R4.64+0x30], R9 ;  /* 0x000030090400e986 */ /* 0x0001e2000c101134 */
[----:B------:R-:W-:-:S03]  /*3b80*/  @!P4 IMAD R55, R55, R22, RZ ;  /* 0x000000163737c224 */ /* 0x000fc600078e02ff */
[----:B------:R0:W-:Y:S04]  /*3b90*/  @!P3 STG.E.U8 desc[UR52][R4.64+0x31], R51 ;  /* 0x000031330400b986 */ /* 0x0001e8000c101134 */
[----:B------:R0:W-:Y:S04]  /*3ba0*/  @!P1 STG.E.U8 desc[UR52][R6.64+0x38], R3 ;  /* 0x0000380306009986 */ /* 0x0001e8000c101134 */
[----:B------:R0:W-:Y:S04]  /*3bb0*/  @!P2 STG.E.U8 desc[UR52][R6.64+0x39], R53 ;  /* 0x000039350600a986 */ /* 0x0001e8000c101134 */
[----:B------:R0:W-:Y:S04]  /*3bc0*/  @!P5 STG.E.U8 desc[UR52][R4.64+0x38], R11 ;  /* 0x0000380b0400d986 */ /* 0x0001e8000c101134 */
[----:B------:R0:W-:Y:S02]  /*3bd0*/  @!P4 STG.E.U8 desc[UR52][R4.64+0x39], R55 ;  /* 0x000039370400c986 */ /* 0x0001e4000c101134 */
.L_x_97:
[----:B------:R-:W-:Y:S05]  /*3be0*/  BSYNC B0 ;  /* 0x0000000000007941 */ /* 0x000fea0003800000 */
.L_x_31:
[----:B------:R-:W-:Y:S01]  /*3bf0*/  IMAD.U32 R2, RZ, RZ, UR50 ;  /* 0x00000032ff027e24 */ /* 0x000fe2000f8e00ff */
[----:B------:R-:W-:Y:S01]  /*3c00*/  ULDC.64 UR4, c[0x0][0x650] ;  /* 0x0001940000047ab9 */ /* 0x000fe20000000a00 */
[----:B------:R-:W-:Y:S01]  /*3c10*/  IMAD.U32 R0, RZ, RZ, UR37 ;  /* 0x00000025ff007e24 */ /* 0x000fe2000f8e00ff */
[----:B------:R1:W-:Y:S01]  /*3c20*/  SYNCS.ARRIVE.TRANS64.A1T0 RZ, [R62+UR44], RZ ;  /* 0x000000ff3eff79a7 */ /* 0x0003e2000810002c */
[----:B0-----:R-:W-:Y:S01]  /*3c30*/  IMAD.U32 R3, RZ, RZ, UR51 ;  /* 0x00000033ff037e24 */ /* 0x001fe2000f8e00ff */
[C---:B------:R-:W-:Y:S01]  /*3c40*/  LEA R16, P0, R2.reuse, R16, 0x1 ;  /* 0x0000001002107211 */ /* 0x040fe200078008ff */
[----:B------:R-:W-:Y:S02]  /*3c50*/  IMAD.MOV.U32 R19, RZ, RZ, -0x1 ;  /* 0xffffffffff137424 */ /* 0x000fe400078e00ff */
[----:B------:R-:W-:Y:S01]  /*3c60*/  IMAD.MOV.U32 R18, RZ, RZ, -0x1 ;  /* 0xffffffffff127424 */ /* 0x000fe200078e00ff */
[----:B------:R-:W-:Y:S01]  /*3c70*/  LEA.HI.X R17, R2, R17, R0, 0x1, P0 ;  /* 0x0000001102117211 */ /* 0x000fe200000f0c00 */
[----:B------:R-:W-:Y:S01]  /*3c80*/  IMAD.MOV.U32 R2, RZ, RZ, -0x1 ;  /* 0xffffffffff027424 */ /* 0x000fe200078e00ff */
[----:B------:R-:W-:-:S02]  /*3c90*/  ISETP.GE.U32.AND P0, PT, R16, UR4, PT ;  /* 0x0000000410007c0c */ /* 0x000fc4000bf06070 */
[----:B------:R-:W-:Y:S02]  /*3ca0*/  PRMT R0, RZ, 0x7610, R0 ;  /* 0x00007610ff007816 */ /* 0x000fe40000000000 */
[----:B------:R-:W-:-:S13]  /*3cb0*/  ISETP.GE.U32.AND.EX P0, PT, R17, UR5, PT, P0 ;  /* 0x0000000511007c0c */ /* 0x000fda000bf06100 */
[----:B-1----:R-:W-:Y:S05]  /*3cc0*/  @P0 BRA `(.L_x_98) ;  /* 0x00000004008c0947 */ /* 0x002fea0003800000 */
[----:B------:R-:W0:Y:S01]  /*3cd0*/  S2UR UR6, SR_CTAID.X ;  /* 0x00000000000679c3 */ /* 0x000e220000002500 */
[----:B------:R-:W-:Y:S01]  /*3ce0*/  ULDC.64 UR4, c[0x0][0x628] ;  /* 0x00018a0000047ab9 */ /* 0x000fe20000000a00 */
[----:B------:R-:W-:Y:S01]  /*3cf0*/  ULDC UR7, c[0x0][0x150] ;  /* 0x0000540000077ab9 */ /* 0x000fe20000000800 */
[----:B------:R-:W-:Y:S01]  /*3d00*/  ISETP.NE.U32.AND P0, PT, RZ, UR4, PT ;  /* 0x00000004ff007c0c */ /* 0x000fe2000bf05070 */
[----:B------:R-:W-:Y:S01]  /*3d10*/  ULDC UR15, c[0x0][0x630] ;  /* 0x00018c00000f7ab9 */ /* 0x000fe20000000800 */
[C---:B------:R-:W-:Y:S01]  /*3d20*/  R2UR UR16, R16.reuse ;  /* 0x00000000101072ca */ /* 0x040fe200000e0000 */
[----:B------:R-:W-:Y:S01]  /*3d30*/  ULDC UR18, c[0x0][0x154] ;  /* 0x0000550000127ab9 */ /* 0x000fe20000000800 */
[----:B------:R-:W-:Y:S01]  /*3d40*/  ISETP.NE.AND.EX P0, PT, RZ, UR5, PT, P0 ;  /* 0x00000005ff007c0c */ /* 0x000fe2000bf05300 */
[----:B------:R-:W1:Y:S01]  /*3d50*/  S2UR UR21, SR_CTAID.Y ;  /* 0x00000000001579c3 */ /* 0x000e620000002600 */
[----:B------:R-:W-:Y:S02]  /*3d60*/  R2UR UR17, R17 ;  /* 0x00000000111172ca */ /* 0x000fe400000e0000 */
[----:B------:R-:W-:-:S02]  /*3d70*/  R2UR UR12, R16 ;  /* 0x00000000100c72ca */ /* 0x000fc400000e0000 */
[----:B------:R-:W-:Y:S02]  /*3d80*/  R2UR UR13, R17 ;  /* 0x00000000110d72ca */ /* 0x000fe400000e0000 */
[----:B0-----:R-:W-:-:S05]  /*3d90*/  I2FP.F32.U32 R0, UR6 ;  /* 0x0000000600007c45 */ /* 0x001fca0008201000 */
[----:B------:R-:W-:-:S04]  /*3da0*/  FMUL R0, R0, UR7 ;  /* 0x0000000700007c20 */ /* 0x000fc80008400000 */
[----:B------:R0:W0:Y:S01]  /*3db0*/  F2I.U32.TRUNC.NTZ R2, R0 ;  /* 0x0000000000027305 */ /* 0x000022000020f000 */
[----:B-1----:R-:W-:Y:S05]  /*3dc0*/  @!P0 BRA `(.L_x_99) ;  /* 0x0000000000308947 */ /* 0x002fea0003800000 */
        /* <DEDUP_REMOVED lines=12> */
.L_x_99:
[----:B------:R-:W-:Y:S01]  /*3e90*/  USHF.R.U64 UR8, UR12, UR15, UR13 ;  /* 0x0000000f0c087299 */ /* 0x000fe2000800120d */
[----:B0-----:R-:W-:Y:S01]  /*3ea0*/  I2FP.F32.U32 R0, UR21 ;  /* 0x0000001500007c45 */ /* 0x001fe20008201000 */
[----:B------:R-:W-:Y:S02]  /*3eb0*/  USHF.R.U32.HI UR4, URZ, UR15, UR13 ;  /* 0x0000000f3f047299 */ /* 0x000fe4000801160d */
[----:B------:R-:W-:Y:S02]  /*3ec0*/  UIADD3 UR7, UP0, URZ, -UR8, URZ ;  /* 0x800000083f077290 */ /* 0x000fe4000ff1e03f */
[----:B------:R-:W-:Y:S01]  /*3ed0*/  FMUL R0, R0, UR18 ;  /* 0x0000001200007c20 */ /* 0x000fe20008400000 */
[----:B------:R-:W-:Y:S01]  /*3ee0*/  ULDC.64 UR12, c[0x0][0x620] ;  /* 0x00018800000c7ab9 */ /* 0x000fe20000000a00 */
[----:B------:R-:W-:Y:S01]  /*3ef0*/  UIADD3.X UR4, URZ, ~UR4, URZ, UP0, !UPT ;  /* 0x800000043f047290 */ /* 0x000fe200087fe43f */
[----:B------:R-:W-:Y:S01]  /*3f00*/  UMOV UR10, UR16 ;  /* 0x00000010000a7c82 */ /* 0x000fe20008000000 */
[----:B------:R-:W-:-:S02]  /*3f10*/  UMOV UR11, UR17 ;  /* 0x00000011000b7c82 */ /* 0x000fc40008000000 */
[----:B------:R-:W0:Y:S01]  /*3f20*/  F2I.U32.TRUNC.NTZ R0, R0 ;  /* 0x0000000000007305 */ /* 0x000e22000020f000 */
[----:B------:R-:W-:Y:S01]  /*3f30*/  UIMAD UR4, UR4, UR12, URZ ;  /* 0x0000000c040472a4 */ /* 0x000fe2000f8e023f */
[----:B------:R-:W-:Y:S01]  /*3f40*/  R2UR UR17, R2 ;  /* 0x00000000021172ca */ /* 0x000fe200000e0000 */
        /* <DEDUP_REMOVED lines=9> */
[----:B------:R-:W-:Y:S01]  /*3fe0*/  USHF.R.U64 UR15, UR10, UR12, UR7 ;  /* 0x0000000c0a0f7299 */ /* 0x000fe20008001207 */
[----:B0-----:R-:W-:Y:S01]  /*3ff0*/  R2UR UR13, R0 ;  /* 0x00000000000d72ca */ /* 0x001fe200000e0000 */
[----:B------:R-:W-:Y:S01]  /*4000*/  USHF.R.U32.HI UR7, URZ, UR12, UR7 ;  /* 0x0000000c3f077299 */ /* 0x000fe20008011607 */
[----:B------:R-:W-:Y:S01]  /*4010*/  ISETP.NE.AND.EX P0, PT, RZ, UR5, PT, P0 ;  /* 0x00000005ff007c0c */ /* 0x000fe2000bf05300 */
[----:B------:R-:W-:Y:S01]  /*4020*/  ULDC UR22, c[0x0][0x608] ;  /* 0x0001820000167ab9 */ /* 0x000fe20000000800 */
[----:B------:R-:W-:-:S02]  /*4030*/  UIADD3 UR10, -UR17, URZ, URZ ;  /* 0x0000003f110a7290 */ /* 0x000fc4000fffe13f */
[----:B------:R-:W-:Y:S02]  /*4040*/  USHF.R.U64 UR18, UR15, UR22, UR7 ;  /* 0x000000160f127299 */ /* 0x000fe40008001207 */
[----:B------:R-:W-:Y:S01]  /*4050*/  USHF.R.U32.HI UR7, URZ, UR22, UR7 ;  /* 0x000000163f077299 */ /* 0x000fe20008011607 */
[----:B------:R-:W-:Y:S01]  /*4060*/  UMOV UR16, 0x1 ;  /* 0x0000000100107882 */ /* 0x000fe20000000000 */
[----:B------:R-:W-:Y:S02]  /*4070*/  ULDC UR20, c[0x0][0x144] ;  /* 0x0000510000147ab9 */ /* 0x000fe40000000800 */
[----:B------:R-:W-:Y:S01]  /*4080*/  USHF.R.U64 UR17, UR18, UR23, UR7 ;  /* 0x0000001712117299 */ /* 0x000fe20008001207 */
[----:B------:R-:W-:Y:S01]  /*4090*/  ULDC UR9, c[0x0][0x600] ;  /* 0x0001800000097ab9 */ /* 0x000fe20000000800 */
[----:B------:R-:W-:Y:S02]  /*40a0*/  UIADD3 UR22, -UR13, URZ, URZ ;  /* 0x0000003f0d167290 */ /* 0x000fe4000fffe13f */
[----:B------:R-:W-:-:S02]  /*40b0*/  USHF.L.U32 UR16, UR16, UR23, URZ ;  /* 0x0000001710107299 */ /* 0x000fc4000800063f */
[----:B------:R-:W-:Y:S02]  /*40c0*/  USHF.R.U32.HI UR13, URZ, UR23, UR7 ;  /* 0x000000173f0d7299 */ /* 0x000fe40008011607 */
[----:B------:R-:W-:Y:S02]  /*40d0*/  UIADD3 UR14, UR9, -0x1, URZ ;  /* 0xffffffff090e7890 */ /* 0x000fe4000fffe03f */
[----:B------:R-:W-:Y:S02]  /*40e0*/  ULOP3.LUT UR19, URZ, UR19, URZ, 0x33, !UPT ;  /* 0x000000133f137292 */ /* 0x000fe4000f8e333f */
        /* <DEDUP_REMOVED lines=16> */
.L_x_100:
[----:B------:R-:W-:Y:S01]  /*41f0*/  UISETP.NE.AND UP0, UPT, UR38, URZ, UPT ;  /* 0x0000003f2600728c */ /* 0x000fe2000bf05270 */
[----:B------:R-:W-:Y:S01]  /*4200*/  IMAD.MOV.U32 R0, RZ, RZ, 0x1 ;  /* 0x00000001ff007424 */ /* 0x000fe200078e00ff */
[----:B------:R-:W-:Y:S01]  /*4210*/  USHF.R.U64 UR4, UR12, UR24, UR13 ;  /* 0x000000180c047299 */ /* 0x000fe2000800120d */
[----:B------:R-:W-:Y:S01]  /*4220*/  IMAD.U32 R2, RZ, RZ, UR8 ;  /* 0x00000008ff027e24 */ /* 0x000fe2000f8e00ff */
[----:B------:R-:W-:Y:S02]  /*4230*/  ULOP3.LUT UR19, UR18, UR19, URZ, 0xc0, !UPT ;  /* 0x0000001312137292 */ /* 0x000fe4000f8ec03f */
[----:B------:R-:W-:Y:S02]  /*4240*/  UIADD3 UR5, -UR4, URZ, URZ ;  /* 0x0000003f04057290 */ /* 0x000fe4000fffe13f */
[----:B------:R-:W-:Y:S02]  /*4250*/  ULOP3.LUT UR14, UR15, UR14, URZ, 0xc0, !UPT ;  /* 0x0000000e0f0e7292 */ /* 0x000fe4000f8ec03f */
[----:B------:R-:W-:-:S02]  /*4260*/  UIMAD UR4, UR16, UR4, UR19 ;  /* 0x00000004100472a4 */ /* 0x000fc4000f8e0213 */
        /* <DEDUP_REMOVED lines=9> */
.L_x_98:
[----:B------:R-:W-:Y:S02]  /*4300*/  LOP3.LUT P0, RZ, R0, 0xff, RZ, 0xc0, !PT ;  /* 0x000000ff00ff7812 */ /* 0x000fe4000780c0ff */
[----:B------:R-:W-:-:S11]  /*4310*/  LOP3.LUT R68, R68, 0x1, RZ, 0x3c, !PT ;  /* 0x0000000144447812 */ /* 0x000fd600078e3cff */
[----:B------:R-:W-:Y:S05]  /*4320*/  @P0 BRA `(.L_x_101) ;  /* 0xffffffd000a40947 */ /* 0x000fea000383ffff */
[----:B------:R-:W-:Y:S05]  /*4330*/  EXIT ;  /* 0x000000000000794d */ /* 0x000fea0003800000 */
.L_x_12:
[----:B------:R-:W-:-:S08]  /*4340*/  ISETP.NE.AND P0, PT, RZ, UR8, PT ;  /* 0x00000008ff007c0c */ /* 0x000fd0000bf05270 */
[----:B-----5:R-:W0:-:S00]  /*4350*/  USETMAXREG.DEALLOC.CTAPOOL 0x28 ;  /* 0x00000028000079c8 */ /* 0x020e0000080e0500 */
[----:B------:R-:W-:Y:S05]  /*4360*/  @P0 EXIT ;  /* 0x000000000000094d */ /* 0x000fea0003800000 */
[----:B0-----:R-:W-:Y:S01]  /*4370*/  LOP3.LUT P0, RZ, R5, 0xff, RZ, 0xc0, !PT ;  /* 0x000000ff05ff7812 */ /* 0x001fe2000780c0ff */
[----:B------:R-:W-:Y:S02]  /*4380*/  IMAD.MOV.U32 R8, RZ, RZ, 0x1 ;  /* 0x00000001ff087424 */ /* 0x000fe400078e00ff */
[----:B------:R-:W-:-:S10]  /*4390*/  IMAD.MOV.U32 R0, RZ, RZ, RZ ;  /* 0x000000ffff007224 */ /* 0x000fd400078e00ff */
[----:B------:R-:W-:Y:S05]  /*43a0*/  @!P0 BRA `(.L_x_102) ;  /* 0x0000000c00108947 */ /* 0x000fea0003800000 */
[----:B------:R-:W-:Y:S01]  /*43b0*/  LOP3.LUT P0, RZ, R4, 0x1f, RZ, 0xc0, !PT ;  /* 0x0000001f04ff7812 */ /* 0x000fe2000780c0ff */
[----:B------:R-:W-:Y:S01]  /*43c0*/  ULDC UR5, c[0x0][0x658] ;  /* 0x0001960000057ab9 */ /* 0x000fe20000000800 */
[----:B------:R-:W-:Y:S01]  /*43d0*/  UMOV UR6, 0xffffffff ;  /* 0xffffffff00067882 */ /* 0x000fe20000000000 */
[----:B------:R-:W-:Y:S01]  /*43e0*/  BSSY B0, `(.L_x_102) ;  /* 0x00000c0000007945 */ /* 0x000fe20003800000 */
[----:B------:R-:W-:Y:S01]  /*43f0*/  USHF.L.U32 UR6, UR6, UR5, URZ ;  /* 0x0000000506067299 */ /* 0x000fe2000800063f */
[C---:B------:R-:W-:Y:S01]  /*4400*/  ISETP.NE.AND P3, PT, R3.reuse, RZ, PT ;  /* 0x000000ff0300720c */ /* 0x040fe20003f65270 */
[----:B------:R-:W-:Y:S01]  /*4410*/  IMAD.MOV.U32 R9, RZ, RZ, 0x1 ;  /* 0x00000001ff097424 */ /* 0x000fe200078e00ff */
[----:B------:R-:W-:Y:S01]  /*4420*/  ISETP.NE.OR P0, PT, R3, RZ, !P0 ;  /* 0x000000ff0300720c */ /* 0x000fe20004705670 */
[----:B------:R-:W-:Y:S01]  /*4430*/  IMAD.MOV.U32 R8, RZ, RZ, 0x1 ;  /* 0x00000001ff087424 */ /* 0x000fe200078e00ff */
[----:B------:R-:W-:Y:S01]  /*4440*/  ULDC UR4, c[0x0][0x600] ;  /* 0x0001800000047ab9 */ /* 0x000fe20000000800 */
[----:B------:R-:W-:Y:S01]  /*4450*/  IMAD.MOV.U32 R0, RZ, RZ, RZ ;  /* 0x000000ffff007224 */ /* 0x000fe200078e00ff */
[----:B------:R-:W-:Y:S01]  /*4460*/  UMOV UR7, 0x1 ;  /* 0x0000000100077882 */ /* 0x000fe20000000000 */
[----:B------:R-:W-:-:S02]  /*4470*/  UIADD3 UR21, UR39, 0x1, URZ ;  /* 0x0000000127157890 */ /* 0x000fc4000fffe03f */
[----:B------:R-:W-:Y:S02]  /*4480*/  ULOP3.LUT UR20, UR36, 0x2, URZ, 0xfc, !UPT ;  /* 0x0000000224147892 */ /* 0x000fe4000f8efc3f */
[----:B------:R-:W-:Y:S02]  /*4490*/  UIADD3 UR4, UR4, -0x1, URZ ;  /* 0xffffffff04047890 */ /* 0x000fe4000fffe03f */
[----:B------:R-:W-:Y:S02]  /*44a0*/  USHF.L.U32 UR5, UR7, UR5, URZ ;  /* 0x0000000507057299 */ /* 0x000fe4000800063f */
[----:B------:R-:W-:Y:S01]  /*44b0*/  ULOP3.LUT UR6, URZ, UR6, URZ, 0x33, !UPT ;  /* 0x000000063f067292 */ /* 0x000fe2000f8e333f */
[----:B------:R-:W-:-:S11]  /*44c0*/  ULDC.64 UR18, c[0x0][0x198] ;  /* 0x0000660000127ab9 */ /* 0x000fd60000000a00 */
.L_x_114:
[----:B------:R-:W-:-:S03]  /*44d0*/  UMOV UR7, 0xffffffff ;  /* 0xffffffff00077882 */ /* 0x000fc60000000000 */
[----:B-1----:R-:W-:Y:S05]  /*44e0*/  BRA.DIV UR7, `(.L_x_103) ;  /* 0x0000000e07d87947 */ /* 0x002fea000b800000 */
[----:B------:R-:W-:-:S13]  /*44f0*/  ELECT P6, URZ, PT ;  /* 0x00000000003f782f */ /* 0x000fda00038c0000 */
.L_x_127:
[----:B------:R-:W0:Y:S01]  /*4500*/  LDC R3, c[0x0][0x28c] ;  /* 0x0000a300ff037b82 */ /* 0x000e220000000800 */
[----:B------:R-:W-:Y:S01]  /*4510*/  BSSY B1, `(.L_x_104) ;  /* 0x0000035000017945 */ /* 0x000fe20003800000 */
[----:B0-----:R-:W-:-:S13]  /*4520*/  ISETP.LT.OR P6, PT, R3, 0x1, !P6 ;  /* 0x000000010300780c */ /* 0x001fda00077c1670 */
[----:B------:R-:W-:Y:S05]  /*4530*/  @P6 BRA `(.L_x_105) ;  /* 0x0000000000c86947 */ /* 0x000fea0003800000 */
[----:B------:R-:W-:Y:S02]  /*4540*/  IMAD.SHL.U32 R18, R18, 0x40, RZ ;  /* 0x0000004012127824 */ /* 0x000fe400078e00ff */
[----:B------:R-:W-:Y:S02]  /*4550*/  IMAD.SHL.U32 R19, R19, 0x40, RZ ;  /* 0x0000004013137824 */ /* 0x000fe400078e00ff */
[----:B------:R-:W-:Y:S02]  /*4560*/  IMAD.MOV.U32 R11, RZ, RZ, RZ ;  /* 0x000000ffff0b7224 */ /* 0x000fe400078e00ff */
[----:B------:R-:W-:Y:S02]  /*4570*/  IMAD.U32 R12, RZ, RZ, UR21 ;  /* 0x00000015ff0c7e24 */ /* 0x000fe4000f8e00ff */
[----:B------:R-:W-:Y:S02]  /*4580*/  IMAD.MOV.U32 R3, RZ, RZ, R8 ;  /* 0x000000ffff037224 */ /* 0x000fe400078e0008 */
[----:B------:R-:W-:-:S07]  /*4590*/  IMAD.MOV.U32 R4, RZ, RZ, R0 ;  /* 0x000000ffff047224 */ /* 0x000fce00078e0000 */
.L_x_109:
[----:B------:R-:W0:Y:S01]  /*45a0*/  S2R R6, SR_CgaCtaId ;  /* 0x0000000000067919 */ /* 0x000e220000008800 */
[----:B-1----:R-:W-:-:S04]  /*45b0*/  MOV R5, 0x400 ;  /* 0x0000040000057802 */ /* 0x002fc80000000f00 */
[----:B0-----:R-:W-:Y:S02]  /*45c0*/  LEA R7, R6, R5, 0x18 ;  /* 0x0000000506077211 */ /* 0x001fe400078ec0ff */
[----:B------:R-:W-:Y:S01]  /*45d0*/  SHF.L.U32 R5, R3, 0x1f, RZ ;  /* 0x0000001f03057819 */ /* 0x000fe200000006ff */
[----:B------:R-:W0:Y:S02]  /*45e0*/  @!P3 LDC R6, c[0x0][0x500] ;  /* 0x00014000ff06bb82 */ /* 0x000e240000000800 */
[----:B------:R-:W-:-:S04]  /*45f0*/  IMAD R10, R4, 0x8, R7 ;  /* 0x00000008040a7824 */ /* 0x000fc800078e0207 */
[----:B------:R-:W1:Y:S02]  /*4600*/  SYNCS.PHASECHK.TRANS64.TRYWAIT P1, [R10+URZ+0x20], R5 ;  /* 0x000020050a0075a7 */ /* 0x000e64000802017f */
[----:B-1----:R-:W-:Y:S05]  /*4610*/  @!P1 BRA `(.L_x_106) ;  /* 0x0000000c00ac9947 */ /* 0x002fea0003800000 */
.L_x_128:
[----:B------:R-:W-:Y:S01]  /*4620*/  UPRMT UR7, UR20, 0x9910, URZ ;  /* 0x0000991014077896 */ /* 0x000fe2000800003f */
[----:B0-----:R0:W-:Y:S03]  /*4630*/  @!P3 SYNCS.ARRIVE.TRANS64 RZ, [R10+URZ], R6 ;  /* 0x000000060affb9a7 */ /* 0x0011e6000800003f */
[----:B------:R-:W-:-:S06]  /*4640*/  UISETP.NE.AND UP0, UPT, UR7, 0x2, UPT ;  /* 0x000000020700788c */ /* 0x000fcc000bf05270 */
[----:B------:R-:W-:-:S13]  /*4650*/  PLOP3.LUT P1, PT, PT, PT, UP0, 0x80, 0x0 ;  /* 0x000000000000781c */ /* 0x000fda0003f2f008 */
[----:B0-----:R-:W-:Y:S05]  /*4660*/  @P1 BRA `(.L_x_107) ;  /* 0x0000000000041947 */ /* 0x001fea0003800000 */
[----:B------:R-:W-:Y:S01]  /*4670*/  BPT.TRAP 0x1 ;  /* 0x000000040000795c */ /* 0x000fe20000300000 */
.L_x_107:
[----:B------:R-:W-:Y:S05]  /*4680*/  @P0 BRA `(.L_x_108) ;  /* 0x0000000000040947 */ /* 0x000fea0003800000 */
[----:B------:R-:W-:Y:S01]  /*4690*/  BPT.TRAP 0x1 ;  /* 0x000000040000795c */ /* 0x000fe20000300000 */
.L_x_108:
[----:B------:R-:W-:Y:S01]  /*46a0*/  IMAD R7, R4, 0x1000, R7 ;  /* 0x0000100004077824 */ /* 0x000fe200078e0207 */
[----:B------:R-:W-:Y:S01]  /*46b0*/  R2UR UR9, R10 ;  /* 0x000000000a0972ca */ /* 0x000fe200000e0000 */
[----:B------:R-:W-:Y:S01]  /*46c0*/  VIADD R12, R12, 0xffffffff ;  /* 0xffffffff0c0c7836 */ /* 0x000fe20000000000 */
[----:B------:R-:W-:Y:S01]  /*46d0*/  UIADD3 UR14, UP0, UR18, 0xf0, URZ ;  /* 0x000000f0120e7890 */ /* 0x000fe2000ff1e03f */
[----:B------:R-:W-:Y:S01]  /*46e0*/  R2UR UR11, R19 ;  /* 0x00000000130b72ca */ /* 0x000fe200000e0000 */
[----:B------:R-:W-:Y:S01]  /*46f0*/  UIADD3 UR22, UP1, UR18, 0x1f0, URZ ;  /* 0x000001f012167890 */ /* 0x000fe2000ff3e03f */
[----:B------:R-:W-:Y:S01]  /*4700*/  R2UR UR7, R7 ;  /* 0x00000000070772ca */ /* 0x000fe200000e0000 */
[----:B------:R-:W-:Y:S01]  /*4710*/  UIADD3.X UR15, URZ, UR19, URZ, UP0, !UPT ;  /* 0x000000133f0f7290 */ /* 0x000fe200087fe43f */
[C---:B------:R-:W-:Y:S01]  /*4720*/  R2UR UR10, R11.reuse ;  /* 0x000000000b0a72ca */ /* 0x040fe200000e0000 */
[----:B------:R-:W-:Y:S01]  /*4730*/  VIADD R4, R4, 0x1 ;  /* 0x0000000104047836 */ /* 0x000fe20000000000 */
[----:B------:R-:W-:Y:S01]  /*4740*/  R2UR UR12, R2 ;  /* 0x00000000020c72ca */ /* 0x000fe200000e0000 */
[----:B------:R-:W-:Y:S01]  /*4750*/  UIADD3.X UR23, URZ, UR19, URZ, UP1, !UPT ;  /* 0x000000133f177290 */ /* 0x000fe20008ffe43f */
[----:B------:R-:W-:Y:S01]  /*4760*/  R2UR UR13, R18 ;  /* 0x00000000120d72ca */ /* 0x000fe200000e0000 */
[----:B------:R-:W-:Y:S01]  /*4770*/  UMOV UR16, 0x0 ;  /* 0x0000000000107882 */ /* 0x000fe20000000000 */
[----:B------:R-:W-:Y:S01]  /*4780*/  ISETP.GT.AND P2, PT, R12, 0x1, PT ;  /* 0x000000010c00780c */ /* 0x000fe20003f44270 */
[----:B------:R-:W-:Y:S01]  /*4790*/  UMOV UR17, 0x10000000 ;  /* 0x1000000000117882 */ /* 0x000fe20000000000 */
[----:B------:R-:W-:Y:S01]  /*47a0*/  ISETP.NE.AND P1, PT, R4, 0x4, PT ;  /* 0x000000040400780c */ /* 0x000fe20003f25270 */
[----:B------:R-:W-:-:S02]  /*47b0*/  VIADD R11, R11, 0x40 ;  /* 0x000000400b0b7836 */ /* 0x000fc40000000000 */
[----:B------:R-:W-:Y:S01]  /*47c0*/  UIADD3 UR8, UR7, 0x180, URZ ;  /* 0x0000018007087890 */ /* 0x000fe2000fffe03f */
[----:B------:R-:W-:Y:S01]  /*47d0*/  SEL R6, RZ, 0x1, P1 ;  /* 0x00000001ff067807 */ /* 0x000fe20000800000 */
[----:B------:R-:W-:Y:S01]  /*47e0*/  UIADD3 UR7, UR7, 0x4180, URZ ;  /* 0x0000418007077890 */ /* 0x000fe2000fffe03f */
[----:B------:R-:W-:Y:S02]  /*47f0*/  SEL R4, R4, RZ, P1 ;  /* 0x000000ff04047207 */ /* 0x000fe40000800000 */
[----:B------:R-:W-:-:S04]  /*4800*/  LOP3.LUT R3, R3, R6, RZ, 0x3c, !PT ;  /* 0x0000000603037212 */ /* 0x000fc800078e3cff */
[----:B------:R0:W-:Y:S02]  /*4810*/  UTMALDG.3D [UR8], [UR14], desc[UR16] ;  /* 0x000010080e0075b4 */ /* 0x0001e40008011000 */
[----:B0-----:R-:W-:Y:S01]  /*4820*/  UMOV UR8, UR7 ;  /* 0x0000000700087c82 */ /* 0x001fe20008000000 */
[----:B------:R-:W-:Y:S02]  /*4830*/  UMOV UR11, UR13 ;  /* 0x0000000d000b7c82 */ /* 0x000fe40008000000 */
[----:B------:R0:W-:Y:S02]  /*4840*/  UTMALDG.3D [UR8], [UR22], desc[UR16] ;  /* 0x00001008160075b4 */ /* 0x0001e40008011000 */
[----:B0-----:R-:W-:Y:S05]  /*4850*/  @P2 BRA `(.L_x_109) ;  /* 0xfffffffc00502947 */ /* 0x001fea000383ffff */
.L_x_105:
[----:B------:R-:W-:Y:S05]  /*4860*/  BSYNC B1 ;  /* 0x0000000000017941 */ /* 0x000fea0003800000 */
.L_x_104:
[----:B------:R-:W-:Y:S01]  /*4870*/  LOP3.LUT P4, RZ, R9, 0xff, RZ, 0xc0, !PT ;  /* 0x000000ff09ff7812 */ /* 0x000fe2000788c0ff */
[----:B------:R-:W-:Y:S01]  /*4880*/  VIADD R0, R0, UR39 ;  /* 0x0000002700007c36 */ /* 0x000fe20008000000 */
[----:B------:R-:W-:Y:S01]  /*4890*/  ULDC.64 UR8, c[0x0][0x650] ;  /* 0x0001940000087ab9 */ /* 0x000fe20000000a00 */
[----:B------:R-:W-:Y:S01]  /*48a0*/  BSSY B1, `(.L_x_110) ;  /* 0x0000071000017945 */ /* 0x000fe20003800000 */
[----:B------:R-:W-:Y:S01]  /*48b0*/  IMAD.MOV.U32 R19, RZ, RZ, -0x1 ;  /* 0xffffffffff137424 */ /* 0x000fe200078e00ff */
[----:B------:R-:W-:Y:S01]  /*48c0*/  PRMT R9, RZ, 0x7610, R9 ;  /* 0x00007610ff097816 */ /* 0x000fe20000000009 */
[----:B------:R-:W-:Y:S01]  /*48d0*/  IMAD.MOV.U32 R18, RZ, RZ, -0x1 ;  /* 0xffffffffff127424 */ /* 0x000fe200078e00ff */
[C---:B------:R-:W-:Y:S02]  /*48e0*/  ISETP.GT.U32.AND P1, PT, R0.reuse, 0x3, PT ;  /* 0x000000030000780c */ /* 0x040fe40003f24070 */
[----:B------:R-:W-:Y:S02]  /*48f0*/  SHF.R.U32.HI R2, RZ, 0x2, R0 ;  /* 0x00000002ff027819 */ /* 0x000fe40000011600 */
[----:B------:R-:W-:-:S02]  /*4900*/  LOP3.LUT R0, R0, 0x3, RZ, 0xc0, !PT ;  /* 0x0000000300007812 */ /* 0x000fc400078ec0ff */
[----:B------:R-:W0:Y:S01]  /*4910*/  @P4 S2R R4, SR_CgaCtaId ;  /* 0x0000000000044919 */ /* 0x000e220000008800 */
[----:B------:R-:W-:Y:S02]  /*4920*/  @P4 MOV R3, 0x400 ;  /* 0x0000040000034802 */ /* 0x000fe40000000f00 */
[----:B------:R-:W-:-:S04]  /*4930*/  LOP3.LUT R2, R2, 0x1, RZ, 0xc0, !PT ;  /* 0x0000000102027812 */ /* 0x000fc800078ec0ff */
[----:B------:R-:W-:Y:S02]  /*4940*/  ISETP.NE.U32.AND P2, PT, R2, 0x1, PT ;  /* 0x000000010200780c */ /* 0x000fe40003f45070 */
[----:B0-----:R-:W-:Y:S01]  /*4950*/  @P4 LEA R3, R4, R3, 0x18 ;  /* 0x0000000304034211 */ /* 0x001fe200078ec0ff */
[----:B------:R-:W-:-:S03]  /*4960*/  IMAD.U32 R4, RZ, RZ, UR39 ;  /* 0x00000027ff047e24 */ /* 0x000fc6000f8e00ff */
[----:B------:R0:W-:Y:S01]  /*4970*/  @P4 SYNCS.ARRIVE.TRANS64.A1T0 RZ, [R3+URZ+0x78], RZ ;  /* 0x000078ff03ff49a7 */ /* 0x0001e2000810003f */
[----:B------:R-:W-:Y:S02]  /*4980*/  IADD3 R16, P4, R16, UR50, RZ ;  /* 0x0000003210107c10 */ /* 0x000fe4000ff9e0ff */
[----:B------:R-:W-:Y:S02]  /*4990*/  ISETP.LT.U32.AND P1, PT, R4, 0x4, P1 ;  /* 0x000000040400780c */ /* 0x000fe40000f21070 */
[----:B------:R-:W-:Y:S02]  /*49a0*/  IADD3.X R17, R17, UR37, RZ, P4, !PT ;  /* 0x0000002511117c10 */ /* 0x000fe4000a7fe4ff */
[----:B------:R-:W-:Y:S02]  /*49b0*/  ISETP.GE.U32.AND P4, PT, R16, UR8, PT ;  /* 0x0000000810007c0c */ /* 0x000fe4000bf86070 */
[----:B0-----:R-:W-:Y:S02]  /*49c0*/  SEL R3, RZ, 0x1, !P1 ;  /* 0x00000001ff037807 */ /* 0x001fe40004800000 */
[----:B------:R-:W-:-:S02]  /*49d0*/  ISETP.GE.U32.AND.EX P1, PT, R17, UR9, PT, P4 ;  /* 0x0000000911007c0c */ /* 0x000fc4000bf26140 */
[----:B------:R-:W-:-:S04]  /*49e0*/  ISETP.GT.U32.AND P2, PT, R4, 0x3, !P2 ;  /* 0x000000030400780c */ /* 0x000fc80005744070 */
[----:B------:R-:W-:-:S04]  /*49f0*/  SEL R2, RZ, 0x1, !P2 ;  /* 0x00000001ff027807 */ /* 0x000fc80005000000 */
[--C-:B------:R-:W-:Y:S01]  /*4a00*/  LOP3.LUT R8, R2, R8, R3.reuse, 0x96, !PT ;  /* 0x0000000802087212 */ /* 0x100fe200078e9603 */
[----:B------:R-:W-:Y:S01]  /*4a10*/  IMAD.MOV.U32 R2, RZ, RZ, -0x1 ;  /* 0xffffffffff027424 */ /* 0x000fe200078e00ff */
[----:B------:R-:W-:Y:S01]  /*4a20*/  PRMT R3, RZ, 0x7610, R3 ;  /* 0x00007610ff037816 */ /* 0x000fe20000000003 */
[----:B------:R-:W-:Y:S06]  /*4a30*/  @P1 BRA `(.L_x_111) ;  /* 0x00000004005c1947 */ /* 0x000fec0003800000 */
[----:B------:R-:W0:Y:S01]  /*4a40*/  S2UR UR7, SR_CTAID.X ;  /* 0x00000000000779c3 */ /* 0x000e220000002500 */
[----:B------:R-:W-:Y:S01]  /*4a50*/  ULDC.64 UR8, c[0x0][0x628] ;  /* 0x00018a0000087ab9 */ /* 0x000fe20000000a00 */
[----:B------:R-:W-:Y:S01]  /*4a60*/  ULDC UR10, c[0x0][0x150] ;  /* 0x00005400000a7ab9 */ /* 0x000fe20000000800 */
[----:B------:R-:W-:Y:S01]  /*4a70*/  ISETP.NE.U32.AND P1, PT, RZ, UR8, PT ;  /* 0x00000008ff007c0c */ /* 0x000fe2000bf25070 */
[----:B------:R-:W-:Y:S01]  /*4a80*/  ULDC UR11, c[0x0][0x630] ;  /* 0x00018c00000b7ab9 */ /* 0x000fe20000000800 */
[----:B------:R-:W-:Y:S01]  /*4a90*/  ULDC UR13, c[0x0][0x154] ;  /* 0x00005500000d7ab9 */ /* 0x000fe20000000800 */
[----:B------:R-:W-:Y:S01]  /*4aa0*/  IMAD.MOV.U32 R2, RZ, RZ, R16 ;  /* 0x000000ffff027224 */ /* 0x000fe200078e0010 */
[----:B------:R-:W-:Y:S01]  /*4ab0*/  ISETP.NE.AND.EX P1, PT, RZ, UR9, PT, P1 ;  /* 0x00000009ff007c0c */ /* 0x000fe2000bf25310 */
[----:B------:R-:W2:Y:S01]  /*4ac0*/  S2UR UR12, SR_CTAID.Y ;  /* 0x00000000000c79c3 */ /* 0x000ea20000002600 */
[----:B0-----:R-:W-:-:S05]  /*4ad0*/  I2FP.F32.U32 R3, UR7 ;  /* 0x0000000700037c45 */ /* 0x001fca0008201000 */
[----:B------:R-:W-:Y:S01]  /*4ae0*/  FMUL R12, R3, UR10 ;  /* 0x0000000a030c7c20 */ /* 0x000fe20008400000 */
[----:B------:R-:W-:-:S05]  /*4af0*/  IMAD.MOV.U32 R3, RZ, RZ, R17 ;  /* 0x000000ffff037224 */ /* 0x000fca00078e0011 */
[----:B------:R-:W-:Y:S05]  /*4b00*/  @!P1 BRA `(.L_x_112) ;  /* 0x0000000000289947 */ /* 0x000fea0003800000 */
[----:B------:R-:W-:Y:S02]  /*4b10*/  ULDC UR10, c[0x0][0x634] ;  /* 0x00018d00000a7ab9 */ /* 0x000fe40000000800 */
[----:B------:R-:W-:-:S05]  /*4b20*/  IADD3 R7, P1, R16, UR10, RZ ;  /* 0x0000000a10077c10 */ /* 0x000fca000ff3e0ff */
[----:B------:R-:W-:-:S04]  /*4b30*/  IMAD.X R11, RZ, RZ, R17, P1 ;  /* 0x000000ffff0b7224 */ /* 0x000fc800008e0611 */
[----:B-1----:R-:W-:-:S04]  /*4b40*/  IMAD.WIDE.U32 R4, R11, UR8, RZ ;  /* 0x000000080b047c25 */ /* 0x002fc8000f8e00ff */
[----:B------:R-:W-:-:S04]  /*4b50*/  IMAD.WIDE.U32 R4, P1, R7, UR9, R4 ;  /* 0x0000000907047c25 */ /* 0x000fc8000f820004 */
[----:B------:R-:W-:-:S04]  /*4b60*/  IMAD.WIDE.U32 R6, R7, UR8, RZ ;  /* 0x0000000807067c25 */ /* 0x000fc8000f8e00ff */
[----:B------:R-:W-:Y:S01]  /*4b70*/  IMAD.X R3, RZ, RZ, RZ, P1 ;  /* 0x000000ffff037224 */ /* 0x000fe200008e06ff */
[----:B------:R-:W-:Y:S01]  /*4b80*/  IADD3 RZ, P1, R7, R4, RZ ;  /* 0x0000000407ff7210 */ /* 0x000fe20007f3e0ff */
[----:B------:R-:W-:-:S04]  /*4b90*/  IMAD.MOV.U32 R2, RZ, RZ, R5 ;  /* 0x000000ffff027224 */ /* 0x000fc800078e0005 */
[----:B------:R-:W-:-:S08]  /*4ba0*/  IMAD.WIDE.U32.X R2, R11, UR9, R2, P1 ;  /* 0x000000090b027c25 */ /* 0x000fd000088e0402 */
.L_x_112:
[--C-:B-1----:R-:W-:Y:S01]  /*4bb0*/  SHF.R.U64 R10, R2, UR11, R3.reuse ;  /* 0x0000000b020a7c19 */ /* 0x102fe20008001203 */
[----:B------:R-:W0:Y:S01]  /*4bc0*/  F2I.U32.TRUNC.NTZ R12, R12 ;  /* 0x0000000c000c7305 */ /* 0x000e22000020f000 */
[----:B------:R-:W-:Y:S01]  /*4bd0*/  SHF.R.U32.HI R2, RZ, UR11, R3 ;  /* 0x0000000bff027c19 */ /* 0x000fe20008011603 */
[----:B------:R-:W-:Y:S01]  /*4be0*/  ULDC.64 UR8, c[0x0][0x620] ;  /* 0x0001880000087ab9 */ /* 0x000fe20000000a00 */
[----:B------:R-:W-:Y:S01]  /*4bf0*/  IADD3 R5, P1, RZ, -R10, RZ ;  /* 0x8000000aff057210 */ /* 0x000fe20007f3e0ff */
[----:B------:R-:W-:Y:S01]  /*4c00*/  ULDC.64 UR14, c[0x0][0x640] ;  /* 0x00019000000e7ab9 */ /* 0x000fe20000000a00 */
[----:B--2---:R-:W-:Y:S01]  /*4c10*/  I2FP.F32.U32 R4, UR12 ;  /* 0x0000000c00047c45 */ /* 0x004fe20008201000 */
[----:B------:R-:W1:Y:S01]  /*4c20*/  LDC R14, c[0x0][0x610] ;  /* 0x00018400ff0e7b82 */ /* 0x000e620000000800 */
[----:B------:R-:W-:Y:S01]  /*4c30*/  ULDC UR11, c[0x0][0x658] ;  /* 0x00019600000b7ab9 */ /* 0x000fe20000000800 */
[----:B------:R-:W-:Y:S01]  /*4c40*/  IMAD.X R2, RZ, RZ, ~R2, P1 ;  /* 0x000000ffff027224 */ /* 0x000fe200008e0e02 */
[----:B------:R-:W-:Y:S01]  /*4c50*/  ISETP.NE.U32.AND P1, PT, RZ, UR14, PT ;  /* 0x0000000eff007c0c */ /* 0x000fe2000bf25070 */
[----:B------:R-:W-:Y:S01]  /*4c60*/  FMUL R6, R4, UR13 ;  /* 0x0000000d04067c20 */ /* 0x000fe20008400000 */
[----:B------:R-:W-:Y:S01]  /*4c70*/  ULDC UR13, c[0x0][0x648] ;  /* 0x00019200000d7ab9 */ /* 0x000fe20000000800 */
[----:B------:R-:W-:Y:S01]  /*4c80*/  IMAD R4, R2, UR8, RZ ;  /* 0x0000000802047c24 */ /* 0x000fe2000f8e02ff */
[----:B------:R-:W-:Y:S01]  /*4c90*/  ISETP.NE.AND.EX P1, PT, RZ, UR15, PT, P1 ;  /* 0x0000000fff007c0c */ /* 0x000fe2000bf25310 */
[C---:B------:R-:W-:Y:S01]  /*4ca0*/  IMAD.WIDE.U32 R2, R5.reuse, UR8, R16 ;  /* 0x0000000805027c25 */ /* 0x040fe2000f8e0010 */
[----:B0-----:R-:W-:Y:S01]  /*4cb0*/  R2UR UR8, R12 ;  /* 0x000000000c0872ca */ /* 0x001fe200000e0000 */
[----:B------:R-:W0:Y:S02]  /*4cc0*/  F2I.U32.TRUNC.NTZ R6, R6 ;  /* 0x0000000600067305 */ /* 0x000e24000020f000 */
[----:B------:R-:W-:Y:S01]  /*4cd0*/  IMAD R5, R5, UR9, R4 ;  /* 0x0000000905057c24 */ /* 0x000fe2000f8e0204 */
[----:B------:R-:W-:-:S03]  /*4ce0*/  ULDC UR9, c[0x0][0x618] ;  /* 0x0001860000097ab9 */ /* 0x000fc60000000800 */
[----:B------:R-:W-:-:S05]  /*4cf0*/  IMAD.IADD R3, R3, 0x1, R5 ;  /* 0x0000000103037824 */ /* 0x000fca00078e0205 */
[--C-:B------:R-:W-:Y:S02]  /*4d00*/  SHF.R.U64 R12, R2, UR9, R3.reuse ;  /* 0x00000009020c7c19 */ /* 0x100fe40008001203 */
[----:B------:R-:W-:Y:S01]  /*4d10*/  SHF.R.U32.HI R3, RZ, UR9, R3 ;  /* 0x00000009ff037c19 */ /* 0x000fe20008011603 */
[----:B------:R-:W-:Y:S01]  /*4d20*/  ULDC UR9, c[0x0][0x608] ;  /* 0x0001820000097ab9 */ /* 0x000fe20000000800 */
[----:B0-----:R-:W-:Y:S02]  /*4d30*/  R2UR UR10, R6 ;  /* 0x00000000060a72ca */ /* 0x001fe400000e0000 */
[--C-:B------:R-:W-:Y:S02]  /*4d40*/  SHF.R.U64 R13, R12, UR9, R3.reuse ;  /* 0x000000090c0d7c19 */ /* 0x100fe40008001203 */
[----:B------:R-:W-:Y:S01]  /*4d50*/  SHF.R.U32.HI R2, RZ, UR9, R3 ;  /* 0x00000009ff027c19 */ /* 0x000fe20008011603 */
[----:B------:R-:W-:-:S03]  /*4d60*/  UIADD3 UR9, -UR8, URZ, URZ ;  /* 0x0000003f08097290 */ /* 0x000fc6000fffe13f */
[--C-:B------:R-:W-:Y:S01]  /*4d70*/  SHF.R.U64 R15, R13, UR11, R2.reuse ;  /* 0x0000000b0d0f7c19 */ /* 0x100fe20008001202 */
[----:B------:R-:W-:Y:S01]  /*4d80*/  ULDC UR8, c[0x0][0x144] ;  /* 0x0000510000087ab9 */ /* 0x000fe20000000800 */
[----:B------:R-:W-:-:S03]  /*4d90*/  SHF.R.U32.HI R3, RZ, UR11, R2 ;  /* 0x0000000bff037c19 */ /* 0x000fc60008011602 */
[----:B------:R-:W-:Y:S01]  /*4da0*/  IMAD.MOV.U32 R2, RZ, RZ, R15 ;  /* 0x000000ffff027224 */ /* 0x000fe200078e000f */
[----:B------:R-:W-:Y:S06]  /*4db0*/  @!P1 BRA `(.L_x_113) ;  /* 0x0000000000289947 */ /* 0x000fec0003800000 */
[----:B------:R-:W-:Y:S02]  /*4dc0*/  ULDC UR11, c[0x0][0x64c] ;  /* 0x00019300000b7ab9 */ /* 0x000fe40000000800 */
[----:B------:R-:W-:-:S05]  /*4dd0*/  IADD3 R7, P1, R15, UR11, RZ ;  /* 0x0000000b0f077c10 */ /* 0x000fca000ff3e0ff */
[----:B------:R-:W-:-:S04]  /*4de0*/  IMAD.X R11, RZ, RZ, R3, P1 ;  /* 0x000000ffff0b7224 */ /* 0x000fc800008e0603 */
[----:B------:R-:W-:-:S04]  /*4df0*/  IMAD.WIDE.U32 R4, R11, UR14, RZ ;  /* 0x0000000e0b047c25 */ /* 0x000fc8000f8e00ff */
[----:B------:R-:W-:-:S04]  /*4e00*/  IMAD.WIDE.U32 R4, P1, R7, UR15, R4 ;  /* 0x0000000f07047c25 */ /* 0x000fc8000f820004 */
[----:B------:R-:W-:-:S04]  /*4e10*/  IMAD.WIDE.U32 R6, R7, UR14, RZ ;  /* 0x0000000e07067c25 */ /* 0x000fc8000f8e00ff */
[----:B------:R-:W-:Y:S01]  /*4e20*/  IMAD.X R3, RZ, RZ, RZ, P1 ;  /* 0x000000ffff037224 */ /* 0x000fe200008e06ff */
[----:B------:R-:W-:Y:S01]  /*4e30*/  IADD3 RZ, P1, R7, R4, RZ ;  /* 0x0000000407ff7210 */ /* 0x000fe20007f3e0ff */
[----:B------:R-:W-:-:S04]  /*4e40*/  IMAD.MOV.U32 R2, RZ, RZ, R5 ;  /* 0x000000ffff027224 */ /* 0x000fc800078e0005 */
[----:B------:R-:W-:-:S08]  /*4e50*/  IMAD.WIDE.U32.X R2, R11, UR15, R2, P1 ;  /* 0x0000000f0b027c25 */ /* 0x000fd000088e0402 */
.L_x_113:
[----:B------:R-:W-:Y:S01]  /*4e60*/  UISETP.NE.AND UP0, UPT, UR38, URZ, UPT ;  /* 0x0000003f2600728c */ /* 0x000fe2000bf05270 */
[----:B------:R-:W-:Y:S01]  /*4e70*/  SHF.R.U64 R3, R2, UR13, R3 ;  /* 0x0000000d02037c19 */ /* 0x000fe20008001203 */
[----:B------:R-:W-:Y:S01]  /*4e80*/  UIADD3 UR10, -UR10, URZ, URZ ;  /* 0x0000003f0a0a7290 */ /* 0x000fe2000fffe13f */
[----:B------:R-:W-:Y:S01]  /*4e90*/  LOP3.LUT R2, R13, UR6, RZ, 0xc0, !PT ;  /* 0x000000060d027c12 */ /* 0x000fe2000f8ec0ff */
[----:B------:R-:W-:Y:S02]  /*4ea0*/  UIMAD UR7, UR8, UR9, UR7 ;  /* 0x00000009080772a4 */ /* 0x000fe4000f8e0207 */
[----:B------:R-:W-:Y:S01]  /*4eb0*/  IMAD.MOV R4, RZ, RZ, -R3 ;  /* 0x000000ffff047224 */ /* 0x000fe200078e0a03 */
[----:B------:R-:W-:Y:S01]  /*4ec0*/  ULDC UR8, c[0x0][0x148] ;  /* 0x0000520000087ab9 */ /* 0x000fe20000000800 */
[----:B------:R-:W-:Y:S01]  /*4ed0*/  IMAD R19, R3, UR5, R2 ;  /* 0x0000000503137c24 */ /* 0x000fe2000f8e0202 */
[----:B------:R-:W-:Y:S02]  /*4ee0*/  LOP3.LUT R3, R12, UR4, RZ, 0xc0, !PT ;  /* 0x000000040c037c12 */ /* 0x000fe4000f8ec0ff */
[----:B------:R-:W-:Y:S01]  /*4ef0*/  @UP0 UIMAD UR7, UR8, UR10, UR12 ;  /* 0x0000000a080702a4 */ /* 0x000fe2000f8e020c */
[----:B------:R-:W-:-:S02]  /*4f00*/  PLOP3.LUT P1, PT, PT, PT, UP0, 0x80, 0x0 ;  /* 0x000000000000781c */ /* 0x000fc40003f2f008 */
[----:B------:R-:W-:Y:S02]  /*4f10*/  ULDC UR8, c[0x0][0x638] ;  /* 0x00018e0000087ab9 */ /* 0x000fe40000000800 */
[----:B------:R-:W-:Y:S02]  /*4f20*/  IMAD R2, R4, UR8, R15 ;  /* 0x0000000804027c24 */ /* 0x000fe4000f8e020f */
[----:B-1----:R-:W-:Y:S01]  /*4f30*/  IMAD R19, R19, R14, UR7 ;  /* 0x0000000713137e24 */ /* 0x002fe2000f8e020e */
[----:B------:R-:W-:Y:S01]  /*4f40*/  ULDC UR7, c[0x0][0x600] ;  /* 0x0001800000077ab9 */ /* 0x000fe20000000800 */
[----:B------:R-:W-:Y:S02]  /*4f50*/  IMAD.MOV.U32 R4, RZ, RZ, 0x1 ;  /* 0x00000001ff047424 */ /* 0x000fe400078e00ff */
[----:B------:R-:W-:-:S03]  /*4f60*/  IMAD R2, R2, UR7, R3 ;  /* 0x0000000702027c24 */ /* 0x000fc6000f8e0203 */
[----:B------:R-:W-:Y:S02]  /*4f70*/  PRMT R3, R4, 0x7610, R3 ;  /* 0x0000761004037816 */ /* 0x000fe40000000003 */
[----:B------:R-:W-:Y:S02]  /*4f80*/  SEL R18, R2, R19, !P1 ;  /* 0x0000001302127207 */ /* 0x000fe40004800000 */
[----:B------:R-:W-:Y:S01]  /*4f90*/  SEL R19, R19, R2, !P1 ;  /* 0x0000000213137207 */ /* 0x000fe20004800000 */
[----:B------:R-:W-:-:S07]  /*4fa0*/  IMAD.MOV.U32 R2, RZ, RZ, R10 ;  /* 0x000000ffff027224 */ /* 0x000fce00078e000a */
.L_x_111:
[----:B------:R-:W-:Y:S05]  /*4fb0*/  BSYNC B1 ;  /* 0x0000000000017941 */ /* 0x000fea0003800000 */
.L_x_110:
[----:B------:R-:W-:-:S13]  /*4fc0*/  LOP3.LUT P1, RZ, R3, 0xff, RZ, 0xc0, !PT ;  /* 0x000000ff03ff7812 */ /* 0x000fda000782c0ff */
[----:B------:R-:W-:Y:S05]  /*4fd0*/  @P1 BRA `(.L_x_114) ;  /* 0xfffffff4003c1947 */ /* 0x000fea000383ffff */
[----:B------:R-:W-:Y:S05]  /*4fe0*/  BSYNC B0 ;  /* 0x0000000000007941 */ /* 0x000fea0003800000 */
.L_x_102:
[----:B------:R-:W-:-:S03]  /*4ff0*/  UMOV UR7, 0xffffffff ;  /* 0xffffffff00077882 */ /* 0x000fc60000000000 */
[----:B------:R-:W-:Y:S05]  /*5000*/  BRA.DIV UR7, `(.L_x_115) ;  /* 0x0000000607447947 */ /* 0x000fea000b800000 */
[----:B------:R-:W-:-:S13]  /*5010*/  ELECT P6, URZ, PT ;  /* 0x00000000003f782f */ /* 0x000fda00038c0000 */
.L_x_131:
[----:B------:R-:W-:Y:S04]  /*5020*/  BSSY B0, `(.L_x_116) ;  /* 0x000002c000007945 */ /* 0x000fe80003800000 */
[----:B------:R-:W-:Y:S05]  /*5030*/  @!P6 BRA `(.L_x_117) ;  /* 0x0000000000a8e947 */ /* 0x000fea0003800000 */
[----:B------:R-:W-:-:S04]  /*5040*/  ULOP3.LUT UR7, UR36, 0x2, URZ, 0xfc, !UPT ;  /* 0x0000000224077892 */ /* 0x000fc8000f8efc3f */
[----:B------:R-:W-:-:S06]  /*5050*/  UISETP.NE.AND UP0, UPT, UR7, 0x3, UPT ;  /* 0x000000030700788c */ /* 0x000fcc000bf05270 */
[----:B------:R-:W-:-:S13]  /*5060*/  PLOP3.LUT P0, PT, PT, PT, UP0, 0x80, 0x0 ;  /* 0x000000000000781c */ /* 0x000fda0003f0f008 */
[----:B------:R-:W-:Y:S05]  /*5070*/  @!P0 BRA `(.L_x_118) ;  /* 0x0000000000048947 */ /* 0x000fea0003800000 */
[----:B------:R-:W-:Y:S01]  /*5080*/  BPT.TRAP 0x1 ;  /* 0x000000040000795c */ /* 0x000fe20000300000 */
.L_x_118:
[----:B------:R-:W0:Y:S01]  /*5090*/  S2R R3, SR_CgaCtaId ;  /* 0x0000000000037919 */ /* 0x000e220000008800 */
[----:B------:R-:W-:-:S04]  /*50a0*/  MOV R2, 0x400 ;  /* 0x0000040000027802 */ /* 0x000fc80000000f00 */
[----:B0-----:R-:W-:Y:S02]  /*50b0*/  LEA R3, R3, R2, 0x18 ;  /* 0x0000000203037211 */ /* 0x001fe400078ec0ff */
[----:B------:R-:W-:-:S03]  /*50c0*/  SHF.L.U32 R2, R8, 0x1f, RZ ;  /* 0x0000001f08027819 */ /* 0x000fc600000006ff */
[----:B------:R-:W-:-:S04]  /*50d0*/  VIADD R3, R3, 0x20 ;  /* 0x0000002003037836 */ /* 0x000fc80000000000 */
[C---:B------:R-:W-:Y:S02]  /*50e0*/  IMAD R7, R0.reuse, 0x8, R3 ;  /* 0x0000000800077824 */ /* 0x040fe400078e0203 */
[----:B------:R-:W-:Y:S02]  /*50f0*/  VIADD R0, R0, 0x1 ;  /* 0x0000000100007836 */ /* 0x000fe40000000000 */
[----:B------:R-:W0:Y:S03]  /*5100*/  SYNCS.PHASECHK.TRANS64.TRYWAIT P0, [R7+URZ], R2 ;  /* 0x00000002070075a7 */ /* 0x000e26000800017f */
[----:B------:R-:W-:-:S04]  /*5110*/  ISETP.NE.AND P1, PT, R0, 0x4, PT ;  /* 0x000000040000780c */ /* 0x000fc80003f25270 */
[----:B-1----:R-:W-:Y:S02]  /*5120*/  SEL R5, RZ, 0x1, P1 ;  /* 0x00000001ff057807 */ /* 0x002fe40000800000 */
[----:B------:R-:W-:Y:S02]  /*5130*/  SEL R0, R0, RZ, P1 ;  /* 0x000000ff00007207 */ /* 0x000fe40000800000 */
[----:B------:R-:W-:-:S03]  /*5140*/  LOP3.LUT R5, R8, R5, RZ, 0x3c, !PT ;  /* 0x0000000508057212 */ /* 0x000fc600078e3cff */
[----:B------:R-:W-:Y:S01]  /*5150*/  IMAD R9, R0, 0x8, R3 ;  /* 0x0000000800097824 */ /* 0x000fe200078e0203 */
[----:B------:R-:W-:Y:S01]  /*5160*/  SHF.L.U32 R4, R5, 0x1f, RZ ;  /* 0x0000001f05047819 */ /* 0x000fe200000006ff */
[----:B0-----:R-:W-:Y:S06]  /*5170*/  @!P0 BRA `(.L_x_119) ;  /* 0x0000000400088947 */ /* 0x001fec0003800000 */
.L_x_132:
[----:B------:R-:W1:Y:S01]  /*5180*/  SYNCS.PHASECHK.TRANS64.TRYWAIT P0, [R9+URZ], R4 ;  /* 0x00000004090075a7 */ /* 0x000e62000800017f */
[----:B------:R-:W-:-:S05]  /*5190*/  VIADD R0, R0, 0x1 ;  /* 0x0000000100007836 */ /* 0x000fca0000000000 */
[----:B------:R-:W-:-:S04]  /*51a0*/  ISETP.NE.AND P1, PT, R0, 0x4, PT ;  /* 0x000000040000780c */ /* 0x000fc80003f25270 */
[----:B0-----:R-:W-:Y:S02]  /*51b0*/  SEL R2, RZ, 0x1, P1 ;  /* 0x00000001ff027807 */ /* 0x001fe40000800000 */
[----:B------:R-:W-:Y:S02]  /*51c0*/  SEL R0, R0, RZ, P1 ;  /* 0x000000ff00007207 */ /* 0x000fe40000800000 */
[----:B------:R-:W-:-:S03]  /*51d0*/  LOP3.LUT R7, R5, R2, RZ, 0x3c, !PT ;  /* 0x0000000205077212 */ /* 0x000fc600078e3cff */
[----:B------:R-:W-:Y:S01]  /*51e0*/  IMAD R6, R0, 0x8, R3 ;  /* 0x0000000800067824 */ /* 0x000fe200078e0203 */
[----:B------:R-:W-:Y:S01]  /*51f0*/  SHF.L.U32 R5, R7, 0x1f, RZ ;  /* 0x0000001f07057819 */ /* 0x000fe200000006ff */
[----:B-1----:R-:W-:Y:S06]  /*5200*/  @!P0 BRA `(.L_x_120) ;  /* 0x0000000000f88947 */ /* 0x002fec0003800000 */
.L_x_133:
[----:B------:R-:W1:Y:S01]  /*5210*/  SYNCS.PHASECHK.TRANS64.TRYWAIT P0, [R6+URZ], R5 ;  /* 0x00000005060075a7 */ /* 0x000e62000800017f */
[----:B------:R-:W-:-:S05]  /*5220*/  VIADD R0, R0, 0x1 ;  /* 0x0000000100007836 */ /* 0x000fca0000000000 */
[----:B------:R-:W-:-:S04]  /*5230*/  ISETP.NE.AND P1, PT, R0, 0x4, PT ;  /* 0x000000040000780c */ /* 0x000fc80003f25270 */
[----:B------:R-:W-:Y:S02]  /*5240*/  SEL R2, RZ, 0x1, P1 ;  /* 0x00000001ff027807 */ /* 0x000fe40000800000 */
[----:B------:R-:W-:Y:S02]  /*5250*/  SEL R0, R0, RZ, P1 ;  /* 0x000000ff00007207 */ /* 0x000fe40000800000 */
[----:B------:R-:W-:Y:S01]  /*5260*/  LOP3.LUT R2, R7, R2, RZ, 0x3c, !PT ;  /* 0x0000000207027212 */ /* 0x000fe200078e3cff */
[----:B-1----:R-:W-:Y:S06]  /*5270*/  @!P0 BRA `(.L_x_121) ;  /* 0x0000000000f08947 */ /* 0x002fec0003800000 */
.L_x_134:
[----:B------:R-:W-:Y:S01]  /*5280*/  IMAD R3, R0, 0x8, R3 ;  /* 0x0000000800037824 */ /* 0x000fe200078e0203 */
[----:B------:R-:W-:-:S07]  /*5290*/  SHF.L.U32 R0, R2, 0x1f, RZ ;  /* 0x0000001f02007819 */ /* 0x000fce00000006ff */
.L_x_122:
[----:B--2---:R2:W3:Y:S02]  /*52a0*/  SYNCS.PHASECHK.TRANS64.TRYWAIT P0, [R3+URZ], R0 ;  /* 0x00000000030075a7 */ /* 0x0044e4000800017f */
[----:B---3--:R-:W-:Y:S05]  /*52b0*/  @!P0 NANOSLEEP.SYNCS 0x989680 ;  /* 0x009896800000895d */ /* 0x008fea0003900000 */
[----:B------:R-:W3:Y:S02]  /*52c0*/  @!P0 SYNCS.PHASECHK.TRANS64 P0, [R3+URZ], R0 ;  /* 0x00000000030085a7 */ /* 0x000ee4000800007f */
[----:B---3--:R-:W-:Y:S05]  /*52d0*/  @!P0 BRA `(.L_x_122) ;  /* 0xfffffffc00f08947 */ /* 0x008fea000383ffff */
.L_x_117:
[----:B------:R-:W-:Y:S05]  /*52e0*/  BSYNC B0 ;  /* 0x0000000000007941 */ /* 0x000fea0003800000 */
.L_x_116:
[----:B------:R-:W-:Y:S05]  /*52f0*/  EXIT ;  /* 0x000000000000794d */ /* 0x000fea0003800000 */
.L_x_14:
[----:B0-----:R0:W1:Y:S02]  /*5300*/  SYNCS.PHASECHK.TRANS64.TRYWAIT P0, [R59+URZ], R0 ;  /* 0x000000003b0075a7 */ /* 0x001064000800017f */
[----:B-1----:R-:W-:Y:S05]  /*5310*/  @!P0 NANOSLEEP.SYNCS 0x989680 ;  /* 0x009896800000895d */ /* 0x002fea0003900000 */
[----:B------:R-:W1:Y:S02]  /*5320*/  @!P0 SYNCS.PHASECHK.TRANS64 P0, [R59+URZ], R0 ;  /* 0x000000003b0085a7 */ /* 0x000e64000800007f */
[----:B-1----:R-:W-:Y:S05]  /*5330*/  @!P0 BRA `(.L_x_14) ;  /* 0xfffffffc00f08947 */ /* 0x002fea000383ffff */
[----:B------:R-:W-:Y:S05]  /*5340*/  BRA `(.L_x_123) ;  /* 0xffffffc000b07947 */ /* 0x000fea000383ffff */
.L_x_19:
[----:B-1----:R1:W2:Y:S02]  /*5350*/  SYNCS.PHASECHK.TRANS64.TRYWAIT P1, [R3+URZ], R0 ;  /* 0x00000000030075a7 */ /* 0x0022a4000802017f */
[----:B--2---:R-:W-:Y:S05]  /*5360*/  @!P1 NANOSLEEP.SYNCS 0x989680 ;  /* 0x009896800000995d */ /* 0x004fea0003900000 */
[----:B------:R-:W2:Y:S02]  /*5370*/  @!P1 SYNCS.PHASECHK.TRANS64 P1, [R3+URZ], R0 ;  /* 0x00000000030095a7 */ /* 0x000ea4000802007f */
[----:B--2---:R-:W-:Y:S05]  /*5380*/  @!P1 BRA `(.L_x_19) ;  /* 0xfffffffc00f09947 */ /* 0x004fea000383ffff */
[----:B------:R-:W-:Y:S05]  /*5390*/  BRA `(.L_x_18) ;  /* 0xffffffc4001c7947 */ /* 0x000fea000383ffff */
.L_x_24:
[----:B-1----:R-:W-:-:S04]  /*53a0*/  IMAD.U32 R4, RZ, RZ, UR4 ;  /* 0x00000004ff047e24 */ /* 0x002fc8000f8e00ff */
[----:B------:R1:W2:Y:S03]  /*53b0*/  SYNCS.PHASECHK.TRANS64.TRYWAIT P1, [R4+URZ], R3 ;  /* 0x00000003040075a7 */ /* 0x0002a6000802017f */
[----:B--2---:R-:W-:Y:S05]  /*53c0*/  @!P1 NANOSLEEP.SYNCS 0x989680 ;  /* 0x009896800000995d */ /* 0x004fea0003900000 */
[----:B------:R-:W2:Y:S02]  /*53d0*/  @!P1 SYNCS.PHASECHK.TRANS64 P1, [R4+URZ], R3 ;  /* 0x00000003040095a7 */ /* 0x000ea4000802007f */
[----:B--2---:R-:W-:Y:S05]  /*53e0*/  @!P1 BRA `(.L_x_24) ;  /* 0xfffffffc00ec9947 */ /* 0x004fea000383ffff */
[----:B------:R-:W-:Y:S05]  /*53f0*/  BRA `(.L_x_23) ;  /* 0xffffffc400947947 */ /* 0x000fea000383ffff */
.L_x_30:
[----:B--2---:R2:W3:Y:S02]  /*5400*/  SYNCS.PHASECHK.TRANS64.TRYWAIT P0, [R59+URZ+0x10], R0 ;  /* 0x000010003b0075a7 */ /* 0x0044e4000800017f */
[----:B---3--:R-:W-:Y:S05]  /*5410*/  @!P0 NANOSLEEP.SYNCS 0x989680 ;  /* 0x009896800000895d */ /* 0x008fea0003900000 */
[----:B------:R-:W3:Y:S02]  /*5420*/  @!P0 SYNCS.PHASECHK.TRANS64 P0, [R59+URZ+0x10], R0 ;  /* 0x000010003b0085a7 */ /* 0x000ee4000800007f */
[----:B---3--:R-:W-:Y:S05]  /*5430*/  @!P0 BRA `(.L_x_30) ;  /* 0xfffffffc00f08947 */ /* 0x008fea000383ffff */
[----:B------:R-:W-:Y:S05]  /*5440*/  BRA `(.L_x_124) ;  /* 0xffffffc800907947 */ /* 0x000fea000383ffff */
.L_x_103:
[----:B------:R-:W-:Y:S01]  /*5450*/  BSSY B1, `(.L_x_125) ;  /* 0x0000006000017945 */ /* 0x000fe20003800000 */
[----:B------:R-:W-:-:S07]  /*5460*/  IMAD.MOV.U32 R15, RZ, RZ, -0x1 ;  /* 0xffffffffff0f7424 */ /* 0x000fce00078e00ff */
[----:B------:R-:W-:Y:S05]  /*5470*/  WARPSYNC.COLLECTIVE R15, `(.L_x_126) ;  /* 0x000000000f0c7348 */ /* 0x000fea0003c00000 */
[----:B------:R-:W-:Y:S02]  /*5480*/  ELECT P6, UR62, PT ;  /* 0x00000000003e782f */ /* 0x000fe400038c0000 */
[----:B------:R-:W-:Y:S01]  /*5490*/  MOV R14, UR62 ;  /* 0x0000003e000e7c02 */ /* 0x000fe20008000f00 */
[----:B------:R-:W-:Y:S10]  /*54a0*/  ENDCOLLECTIVE ;  /* 0x000000000000791b */ /* 0x000ff40003800000 */
.L_x_126:
[----:B------:R-:W-:Y:S05]  /*54b0*/  BSYNC B1 ;  /* 0x0000000000017941 */ /* 0x000fea0003800000 */
.L_x_125:
[----:B------:R-:W-:Y:S05]  /*54c0*/  BRA `(.L_x_127) ;  /* 0xfffffff0000c7947 */ /* 0x000fea000383ffff */
.L_x_106:
[----:B-1----:R1:W2:Y:S02]  /*54d0*/  SYNCS.PHASECHK.TRANS64.TRYWAIT P1, [R10+URZ+0x20], R5 ;  /* 0x000020050a0075a7 */ /* 0x0022a4000802017f */
[----:B--2---:R-:W-:Y:S05]  /*54e0*/  @!P1 NANOSLEEP.SYNCS 0x989680 ;  /* 0x009896800000995d */ /* 0x004fea0003900000 */
[----:B------:R-:W2:Y:S02]  /*54f0*/  @!P1 SYNCS.PHASECHK.TRANS64 P1, [R10+URZ+0x20], R5 ;  /* 0x000020050a0095a7 */ /* 0x000ea4000802007f */
[----:B--2---:R-:W-:Y:S05]  /*5500*/  @!P1 BRA `(.L_x_106) ;  /* 0xfffffffc00f09947 */ /* 0x004fea000383ffff */
[----:B------:R-:W-:Y:S05]  /*5510*/  BRA `(.L_x_128) ;  /* 0xfffffff000407947 */ /* 0x000fea000383ffff */
.L_x_115:
[----:B------:R-:W-:Y:S01]  /*5520*/  BSSY B0, `(.L_x_129) ;  /* 0x0000006000007945 */ /* 0x000fe20003800000 */
[----:B------:R-:W-:-:S07]  /*5530*/  IMAD.MOV.U32 R15, RZ, RZ, -0x1 ;  /* 0xffffffffff0f7424 */ /* 0x000fce00078e00ff */
[----:B-1----:R-:W-:Y:S05]  /*5540*/  WARPSYNC.COLLECTIVE R15, `(.L_x_130) ;  /* 0x000000000f0c7348 */ /* 0x002fea0003c00000 */
[----:B------:R-:W-:Y:S02]  /*5550*/  ELECT P6, UR62, PT ;  /* 0x00000000003e782f */ /* 0x000fe400038c0000 */
[----:B------:R-:W-:Y:S01]  /*5560*/  MOV R14, UR62 ;  /* 0x0000003e000e7c02 */ /* 0x000fe20008000f00 */
[----:B-1----:R-:W-:Y:S10]  /*5570*/  ENDCOLLECTIVE ;  /* 0x000000000000791b */ /* 0x002ff40003800000 */
.L_x_130:
[----:B------:R-:W-:Y:S05]  /*5580*/  BSYNC B0 ;  /* 0x0000000000007941 */ /* 0x000fea0003800000 */
.L_x_129:
[----:B------:R-:W-:Y:S05]  /*5590*/  BRA `(.L_x_131) ;  /* 0xfffffff800a07947 */ /* 0x000fea000383ffff */
.L_x_119:
[----:B0-----:R0:W1:Y:S02]  /*55a0*/  SYNCS.PHASECHK.TRANS64.TRYWAIT P0, [R7+URZ], R2 ;  /* 0x00000002070075a7 */ /* 0x001064000800017f */
[----:B-1----:R-:W-:Y:S05]  /*55b0*/  @!P0 NANOSLEEP.SYNCS 0x989680 ;  /* 0x009896800000895d */ /* 0x002fea0003900000 */
[----:B------:R-:W1:Y:S02]  /*55c0*/  @!P0 SYNCS.PHASECHK.TRANS64 P0, [R7+URZ], R2 ;  /* 0x00000002070085a7 */ /* 0x000e64000800007f */
[----:B-1----:R-:W-:Y:S05]  /*55d0*/  @!P0 BRA `(.L_x_119) ;  /* 0xfffffffc00f08947 */ /* 0x002fea000383ffff */
[----:B------:R-:W-:Y:S05]  /*55e0*/  BRA `(.L_x_132) ;  /* 0xfffffff800e47947 */ /* 0x000fea000383ffff */
.L_x_120:
[----:B0-----:R0:W1:Y:S02]  /*55f0*/  SYNCS.PHASECHK.TRANS64.TRYWAIT P0, [R9+URZ], R4 ;  /* 0x00000004090075a7 */ /* 0x001064000800017f */
[----:B-1----:R-:W-:Y:S05]  /*5600*/  @!P0 NANOSLEEP.SYNCS 0x989680 ;  /* 0x009896800000895d */ /* 0x002fea0003900000 */
[----:B------:R-:W1:Y:S02]  /*5610*/  @!P0 SYNCS.PHASECHK.TRANS64 P0, [R9+URZ], R4 ;  /* 0x00000004090085a7 */ /* 0x000e64000800007f */
[----:B-1----:R-:W-:Y:S05]  /*5620*/  @!P0 BRA `(.L_x_120) ;  /* 0xfffffffc00f08947 */ /* 0x002fea000383ffff */
[----:B------:R-:W-:Y:S05]  /*5630*/  BRA `(.L_x_133) ;  /* 0xfffffff800f47947 */ /* 0x000fea000383ffff */
.L_x_121:
[----:B-1----:R1:W2:Y:S02]  /*5640*/  SYNCS.PHASECHK.TRANS64.TRYWAIT P0, [R6+URZ], R5 ;  /* 0x00000005060075a7 */ /* 0x0022a4000800017f */
[----:B--2---:R-:W-:Y:S05]  /*5650*/  @!P0 NANOSLEEP.SYNCS 0x989680 ;  /* 0x009896800000895d */ /* 0x004fea0003900000 */
[----:B------:R-:W2:Y:S02]  /*5660*/  @!P0 SYNCS.PHASECHK.TRANS64 P0, [R6+URZ], R5 ;  /* 0x00000005060085a7 */ /* 0x000ea4000800007f */
[----:B--2---:R-:W-:Y:S05]  /*5670*/  @!P0 BRA `(.L_x_121) ;  /* 0xfffffffc00f08947 */ /* 0x004fea000383ffff */
[----:B------:R-:W-:Y:S05]  /*5680*/  BRA `(.L_x_134) ;  /* 0xfffffff800fc7947 */ /* 0x000fea000383ffff */
.L_x_135:
[----:B------:R-:W-:-:S00]  /*5690*/  BRA `(.L_x_135) ;  /* 0xfffffffc00fc7947 */ /* 0x000fc0000383ffff */
[----:B------:R-:W-:-:S00]  /*56a0*/  NOP ;  /* 0x0000000000007918 */ /* 0x000fc00000000000 */
        /* <DEDUP_REMOVED lines=13> */
.L_x_136:


//--------------------- .nv.global.init           --------------------------
	.section	.nv.global.init,"aw",@progbits
.nv.global.init:
	.type		$str$22,@object
	.size		$str$22,($str$23 - $str$22)
$str$22:
        /*0000*/ 	.byte	0x6b, 0x5f, 0x74, 0x69, 0x6c, 0x65, 0x5f, 0x63, 0x6f, 0x75, 0x6e, 0x74, 0x20, 0x3e, 0x3d, 0x20
        /*0010*/ 	.byte	0x31, 0x00
	.type		$str$23,@object
	.size		$str$23,(__unnamed_1 - $str$23)
$str$23:
        /*0012*/ 	.byte	0x2f, 0x74, 0x6d, 0x70, 0x2f, 0x63, 0x75, 0x74, 0x6c, 0x61, 0x73, 0x73, 0x5f, 0x73, 0x77, 0x65
        /*0022*/ 	.byte	0x65, 0x70, 0x5f, 0x73, 0x72, 0x63, 0x2f, 0x69, 0x6e, 0x63, 0x6c, 0x75, 0x64, 0x65, 0x2f, 0x63
        /*0032*/ 	.byte	0x75, 0x74, 0x6c, 0x61, 0x73, 0x73, 0x2f, 0x67, 0x65, 0x6d, 0x6d, 0x2f, 0x63, 0x6f, 0x6c, 0x6c
        /*0042*/ 	.byte	0x65, 0x63, 0x74, 0x69, 0x76, 0x65, 0x2f, 0x73, 0x6d, 0x39, 0x30, 0x5f, 0x6d, 0x6d, 0x61, 0x5f
        /*0052*/ 	.byte	0x74, 0x6d, 0x61, 0x5f, 0x67, 0x6d, 0x6d, 0x61, 0x5f, 0x73, 0x73, 0x5f, 0x77, 0x61, 0x72, 0x70
        /*0062*/ 	.byte	0x73, 0x70, 0x65, 0x63, 0x69, 0x61, 0x6c, 0x69, 0x7a, 0x65, 0x64, 0x2e, 0x68, 0x70, 0x70, 0x00
	.type		__unnamed_1,@object
	.size		__unnamed_1,(.L_0 - __unnamed_1)
__unnamed_1:
        /*0072*/ 	.byte	0x76, 0x6f, 0x69, 0x64, 0x20, 0x63, 0x75, 0x74, 0x6c, 0x61, 0x73, 0x73, 0x3a, 0x3a, 0x67, 0x65
        /* <DEDUP_REMOVED lines=171> */
        /*0b32*/ 	.byte	0x65, 0x6e, 0x74, 0x69, 0x74, 0x79, 0x5d, 0x00
.L_0:


//--------------------- .nv.shared._ZN7cutlass13device_kernelINS_4gemm6kernel13GemmUniversalIN4cute5tupleIJiiiiEEENS1_10collective13CollectiveMmaINS1_34MainloopSm90TmaGmmaWarpSpecializedILi4ENS5_IJNS4_1CILi1EEESB_SB_EEENS1_32KernelTmaWarpSpecializedPingpongEEENS5_IJNSA_ILi64EEESF_SF_EEEaNS5_IJlSB_lEEEaSH_NS4_8TiledMMAINS4_8MMA_AtomIJNS4_4SM904GMMA26MMA_64x64x32_S32S8S8_SS_TNEEEENS4_6LayoutISC_NS5_IJNSA_ILi0EEESP_SP_EEEEENS5_IJNS4_10UnderscoreESS_SS_EEEEENS4_13SM90_TMA_LOADENS4_14ComposedLayoutINS4_7SwizzleILi2ELi4ELi3EEENS4_18smem_ptr_flag_bitsILi8EEENSO_INS5_IJNSA_ILi8EEESF_EEENS5_IJSF_SB_EEEEEEEvNS4_8identityESV_S15_vS16_EENS_8epilogue10collective6detail29Sm90TmaWarpSpecializedAdapterINS19_15DefaultEpilogueIaSH_SH_NS18_6thread17LinearCombinationIaLi1EiiLNS1D_9ScaleType4KindE0ELNS_15FloatRoundStyleE2EaEENS1_15EpilogueDefaultEEEEEvvEEEEvNT_6ParamsE --------------------------
	.section	.nv.shared._ZN7cutlass13device_kernelINS_4gemm6kernel13GemmUniversalIN4cute5tupleIJiiiiEEENS1_10collective13CollectiveMmaINS1_34MainloopSm90TmaGmmaWarpSpecializedILi4ENS5_IJNS4_1CILi1EEESB_SB_EEENS1_32KernelTmaWarpSpecializedPingpongEEENS5_IJNSA_ILi64EEESF_SF_EEEaNS5_IJlSB_lEEEaSH_NS4_8TiledMMAINS4_8MMA_AtomIJNS4_4SM904GMMA26MMA_64x64x32_S32S8S8_SS_TNEEEENS4_6LayoutISC_NS5_IJNSA_ILi0EEESP_SP_EEEEENS5_IJNS4_10UnderscoreESS_SS_EEEEENS4_13SM90_TMA_LOADENS4_14ComposedLayoutINS4_7SwizzleILi2ELi4ELi3EEENS4_18smem_ptr_flag_bitsILi8EEENSO_INS5_IJNSA_ILi8EEESF_EEENS5_IJSF_SB_EEEEEEEvNS4_8identityESV_S15_vS16_EENS_8epilogue10collective6detail29Sm90TmaWarpSpecializedAdapterINS19_15DefaultEpilogueIaSH_SH_NS18_6thread17LinearCombinationIaLi1EiiLNS1D_9ScaleType4KindE0ELNS_15FloatRoundStyleE2EaEENS1_15EpilogueDefaultEEEEEvvEEEEvNT_6ParamsE,"aw",@nobits
	.sectionflags	@""
	.align	16
	.zero		1024


//--------------------- .nv.shared.reserved.0     --------------------------
	.section	.nv.shared.reserved.0,"aw",@nobits
	.weak		__nv_reservedSMEM_offset_0_alias
	.size		__nv_reservedSMEM_offset_0_alias, 0, 0
	.other		__nv_reservedSMEM_offset_0_alias,@"STO_CUDA_RESERVED_SHARED STV_DEFAULT"
__nv_reservedSMEM_offset_0_alias:
	.zero		0


//--------------------- .nv.global                --------------------------
	.section	.nv.global,"aw",@nobits
.nv.global:
	.type		_ZN39_INTERNAL_7788098c_4_k_cu_052112dd_45684cute1_E,@object
	.size		_ZN39_INTERNAL_7788098c_4_k_cu_052112dd_45684cute1_E,(_ZN39_INTERNAL_7788098c_4_k_cu_052112dd_45684cuda3std3__45__cpo6cbeginE - _ZN39_INTERNAL_7788098c_4_k_cu_052112dd_45684cute1_E)
_ZN39_INTERNAL_7788098c_4_k_cu_052112dd_45684cute1_E:
	.zero		1
	.type		_ZN39_INTERNAL_7788098c_4_k_cu_052112dd_45684cuda3std3__45__cpo6cbeginE,@object
	.size		_ZN39_INTERNAL_7788098c_4_k_cu_052112dd_45684cuda3std3__45__cpo6cbeginE,(_ZN39_INTERNAL_7788098c_4_k_cu_052112dd_45684cuda3std3__48in_placeE - _ZN39_INTERNAL_7788098c_4_k_cu_052112dd_45684cuda3std3__45__cpo6cbeginE)
_ZN39_INTERNAL_7788098c_4_k_cu_052112dd_45684cuda3std3__45__cpo6cbeginE:
	.zero		1
	.type		_ZN39_INTERNAL_7788098c_4_k_cu_052112dd_45684cuda3std3__48in_placeE,@object
	.size		_ZN39_INTERNAL_7788098c_4_k_cu_052112dd_45684cuda3std3__48in_placeE,(_ZN39_INTERNAL_7788098c_4_k_cu_052112dd_45684cuda3std6ranges3__45__cpo9iter_moveE - _ZN39_INTERNAL_7788098c_4_k_cu_052112dd_45684cuda3std3__48in_placeE)
_ZN39_INTERNAL_7788098c_4_k_cu_052112dd_45684cuda3std3__48in_placeE:
	.zero		1
	.type		_ZN39_INTERNAL_7788098c_4_k_cu_052112dd_45684cuda3std6ranges3__45__cpo9iter_moveE,@object
	.size		_ZN39_INTERNAL_7788098c_4_k_cu_052112dd_45684cuda3std6ranges3__45__cpo9iter_moveE,(_ZN39_INTERNAL_7788098c_4_k_cu_052112dd_45684cuda3std3__45__cpo5beginE - _ZN39_INTERNAL_7788098c_4_k_cu_052112dd_45684cuda3std6ranges3__45__cpo9iter_moveE)
_ZN39_INTERNAL_7788098c_4_k_cu_052112dd_45684cuda3std6ranges3__45__cpo9iter_moveE:
	.zero		1
	.type		_ZN39_INTERNAL_7788098c_4_k_cu_052112dd_45684cuda3std3__45__cpo5beginE,@object
	.size		_ZN39_INTERNAL_7788098c_4_k_cu_052112dd_45684cuda3std3__45__cpo5beginE,(_ZN39_INTERNAL_7788098c_4_k_cu_052112dd_45684cuda3std3__441_GLOBAL__N__7788098c_4_k_cu_052112dd_45686ignoreE - _ZN39_INTERNAL_7788098c_4_k_cu_052112dd_45684cuda3std3__45__cpo5beginE)
_ZN39_INTERNAL_7788098c_4_k_cu_052112dd_45684cuda3std3__45__cpo5beginE:
	.zero		1
	.type		_ZN39_INTERNAL_7788098c_4_k_cu_052112dd_45684cuda3std3__441_GLOBAL__N__7788098c_4_k_cu_052112dd_45686ignoreE,@object
	.size		_ZN39_INTERNAL_7788098c_4_k_cu_052112dd_45684cuda3std3__441_GLOBAL__N__7788098c_4_k_cu_052112dd_45686ignoreE,(_ZN39_INTERNAL_7788098c_4_k_cu_052112dd_45684cute7productE - _ZN39_INTERNAL_7788098c_4_k_cu_052112dd_45684cuda3std3__441_GLOBAL__N__7788098c_4_k_cu_052112dd_45686ignoreE)
_ZN39_INTERNAL_7788098c_4_k_cu_052112dd_45684cuda3std3__441_GLOBAL__N__7788098c_4_k_cu_052112dd_45686ignoreE:
	.zero		1
	.type		_ZN39_INTERNAL_7788098c_4_k_cu_052112dd_45684cute7productE,@object
	.size		_ZN39_INTERNAL_7788098c_4_k_cu_052112dd_45684cute7productE,(_ZN39_INTERNAL_7788098c_4_k_cu_052112dd_45684cuda3std3__45__cpo3endE - _ZN39_INTERNAL_7788098c_4_k_cu_052112dd_45684cute7productE)
_ZN39_INTERNAL_7788098c_4_k_cu_052112dd_45684cute7productE:
	.zero		1
	.type		_ZN39_INTERNAL_7788098c_4_k_cu_052112dd_45684cuda3std3__45__cpo3endE,@object
	.size		_ZN39_INTERNAL_7788098c_4_k_cu_052112dd_45684cuda3std3__45__cpo3endE,(_ZN39_INTERNAL_7788098c_4_k_cu_052112dd_45684cuda3std3__419piecewise_constructE - _ZN39_INTERNAL_7788098c_4_k_cu_052112dd_45684cuda3std3__45__cpo3endE)
_ZN39_INTERNAL_7788098c_4_k_cu_052112dd_45684cuda3std3__45__cpo3endE:
	.zero		1
	.type		_ZN39_INTERNAL_7788098c_4_k_cu_052112dd_45684cuda3std3__419piecewise_constructE,@object
	.size		_ZN39_INTERNAL_7788098c_4_k_cu_052112dd_45684cuda3std3__419piecewise_constructE,(_ZN39_INTERNAL_7788098c_4_k_cu_052112dd_45684cuda3std3__45__cpo4cendE - _ZN39_INTERNAL_7788098c_4_k_cu_052112dd_45684cuda3std3__419piecewise_constructE)
_ZN39_INTERNAL_7788098c_4_k_cu_052112dd_45684cuda3std3__419piecewise_constructE:
	.zero		1
	.type		_ZN39_INTERNAL_7788098c_4_k_cu_052112dd_45684cuda3std3__45__cpo4cendE,@object
	.size		_ZN39_INTERNAL_7788098c_4_k_cu_052112dd_45684cuda3std3__45__cpo4cendE,(_ZN39_INTERNAL_7788098c_4_k_cu_052112dd_45684cuda3std6ranges3__45__cpo4swapE - _ZN39_INTERNAL_7788098c_4_k_cu_052112dd_45684cuda3std3__45__cpo4cendE)
_ZN39_INTERNAL_7788098c_4_k_cu_052112dd_45684cuda3std3__45__cpo4cendE:
	.zero		1
	.type		_ZN39_INTERNAL_7788098c_4_k_cu_052112dd_45684cuda3std6ranges3__45__cpo4swapE,@object
	.size		_ZN39_INTERNAL_7788098c_4_k_cu_052112dd_45684cuda3std6ranges3__45__cpo4swapE,(.L_8 - _ZN39_INTERNAL_7788098c_4_k_cu_052112dd_45684cuda3std6ranges3__45__cpo4swapE)
_ZN39_INTERNAL_7788098c_4_k_cu_052112dd_45684cuda3std6ranges3__45__cpo4swapE:
	.zero		1
.L_8:


//--------------------- .nv.constant0._ZN7cutlass13device_kernelINS_4gemm6kernel13GemmUniversalIN4cute5tupleIJiiiiEEENS1_10collective13CollectiveMmaINS1_34MainloopSm90TmaGmmaWarpSpecializedILi4ENS5_IJNS4_1CILi1EEESB_SB_EEENS1_32KernelTmaWarpSpecializedPingpongEEENS5_IJNSA_ILi64EEESF_SF_EEEaNS5_IJlSB_lEEEaSH_NS4_8TiledMMAINS4_8MMA_AtomIJNS4_4SM904GMMA26MMA_64x64x32_S32S8S8_SS_TNEEEENS4_6LayoutISC_NS5_IJNSA_ILi0EEESP_SP_EEEEENS5_IJNS4_10UnderscoreESS_SS_EEEEENS4_13SM90_TMA_LOADENS4_14ComposedLayoutINS4_7SwizzleILi2ELi4ELi3EEENS4_18smem_ptr_flag_bitsILi8EEENSO_INS5_IJNSA_ILi8EEESF_EEENS5_IJSF_SB_EEEEEEEvNS4_8identityESV_S15_vS16_EENS_8epilogue10collective6detail29Sm90TmaWarpSpecializedAdapterINS19_15DefaultEpilogueIaSH_SH_NS18_6thread17LinearCombinationIaLi1EiiLNS1D_9ScaleType4KindE0ELNS_15FloatRoundStyleE2EaEENS1_15EpilogueDefaultEEEEEvvEEEEvNT_6ParamsE --------------------------
	.section	.nv.constant0._ZN7cutlass13device_kernelINS_4gemm6kernel13GemmUniversalIN4cute5tupleIJiiiiEEENS1_10collective13CollectiveMmaINS1_34MainloopSm90TmaGmmaWarpSpecializedILi4ENS5_IJNS4_1CILi1EEESB_SB_EEENS1_32KernelTmaWarpSpecializedPingpongEEENS5_IJNSA_ILi64EEESF_SF_EEEaNS5_IJlSB_lEEEaSH_NS4_8TiledMMAINS4_8MMA_AtomIJNS4_4SM904GMMA26MMA_64x64x32_S32S8S8_SS_TNEEEENS4_6LayoutISC_NS5_IJNSA_ILi0EEESP_SP_EEEEENS5_IJNS4_10UnderscoreESS_SS_EEEEENS4_13SM90_TMA_LOADENS4_14ComposedLayoutINS4_7SwizzleILi2ELi4ELi3EEENS4_18smem_ptr_flag_bitsILi8EEENSO_INS5_IJNSA_ILi8EEESF_EEENS5_IJSF_SB_EEEEEEEvNS4_8identityESV_S15_vS16_EENS_8epilogue10collective6detail29Sm90TmaWarpSpecializedAdapterINS19_15DefaultEpilogueIaSH_SH_NS18_6thread17LinearCombinationIaLi1EiiLNS1D_9ScaleType4KindE0ELNS_15FloatRoundStyleE2EaEENS1_15EpilogueDefaultEEEEEvvEEEEvNT_6ParamsE,"a",@progbits
	.sectionflags	@""
	.align	4
.nv.constant0._ZN7cutlass13device_kernelINS_4gemm6kernel13GemmUniversalIN4cute5tupleIJiiiiEEENS1_10collective13CollectiveMmaINS1_34MainloopSm90TmaGmmaWarpSpecializedILi4ENS5_IJNS4_1CILi1EEESB_SB_EEENS1_32KernelTmaWarpSpecializedPingpongEEENS5_IJNSA_ILi64EEESF_SF_EEEaNS5_IJlSB_lEEEaSH_NS4_8TiledMMAINS4_8MMA_AtomIJNS4_4SM904GMMA26MMA_64x64x32_S32S8S8_SS_TNEEEENS4_6LayoutISC_NS5_IJNSA_ILi0EEESP_SP_EEEEENS5_IJNS4_10UnderscoreESS_SS_EEEEENS4_13SM90_TMA_LOADENS4_14ComposedLayoutINS4_7SwizzleILi2ELi4ELi3EEENS4_18smem_ptr_flag_bitsILi8EEENSO_INS5_IJNSA_ILi8EEESF_EEENS5_IJSF_SB_EEEEEEEvNS4_8identityESV_S15_vS16_EENS_8epilogue10collective6detail29Sm90TmaWarpSpecializedAdapterINS19_15DefaultEpilogueIaSH_SH_NS18_6thread17LinearCombinationIaLi1EiiLNS1D_9ScaleType4KindE0ELNS_15FloatRoundStyleE2EaEENS1_15EpilogueDefaultEEEEEvvEEEEvNT_6ParamsE:
	.zero		1664


//--------------------- SYMBOLS --------------------------

	.type		.nv.reservedSmem.offset0,@object
	.size		.nv.reservedSmem.offset0,0x4
	.type		__assertfail,@function
